def gluon_wgmma(
    a_ptr,
    b_ptr,
    c_ptr,
    M,
    N,
    K,
    stride_am,
    stride_bk,
    stride_cm,
    BLOCK_M: gl.constexpr,
    BLOCK_N: gl.constexpr,
    BLOCK_K: gl.constexpr,
    DTYPE: gl.constexpr,
    A_LAYOUT: gl.constexpr,
    B_LAYOUT: gl.constexpr,
    C_LAYOUT: gl.constexpr,
    B_SHAPE: gl.constexpr,
    TRANS_B: gl.constexpr,
    NUM_BUFFERS: gl.constexpr,
    NUM_WARPS: gl.constexpr,
):
    a_desc = tma.make_tensor_descriptor(
        a_ptr, [M, K], [stride_am, 1], [BLOCK_M, BLOCK_K], A_LAYOUT
    )
    b_desc = tma.make_tensor_descriptor(
        b_ptr,
        [N, K] if TRANS_B else [K, N],
        [stride_bk, 1],
        B_SHAPE,
        B_LAYOUT,
    )
    c_desc = tma.make_tensor_descriptor(
        c_ptr, [M, N], [stride_cm, 1], [BLOCK_M, BLOCK_N], C_LAYOUT
    )

    a_bufs = gl.allocate_shared_memory(
        DTYPE, [NUM_BUFFERS, BLOCK_M, BLOCK_K], A_LAYOUT
    )
    b_bufs = gl.allocate_shared_memory(DTYPE, [NUM_BUFFERS] + B_SHAPE, B_LAYOUT)

    pid_m = gl.program_id(0)
    pid_n = gl.program_id(1)
    off_m = pid_m * BLOCK_M
    off_n = pid_n * BLOCK_N

    mma_layout: gl.constexpr = pick_wgmma_layout(DTYPE, BLOCK_M, BLOCK_N, NUM_WARPS)
    acc = warpgroup_mma_init(
        gl.zeros((BLOCK_M, BLOCK_N), dtype=gl.float32, layout=mma_layout)
    )

    bars = gl.allocate_shared_memory(
        gl.int64, [NUM_BUFFERS, 1], mbarrier.MBarrierLayout()
    )
    for i in gl.static_range(NUM_BUFFERS):
        mbarrier.init(bars.index(i), count=1)
    idx = 0
    phase = 0

    for k in range(0, K, BLOCK_K):
        a = a_bufs.index(idx)
        b = b_bufs.index(idx)
        bar = bars.index(idx)
        mbarrier.expect(bar, a_desc.block_type.nbytes + b_desc.block_type.nbytes)
        tma.async_copy_global_to_shared(a_desc, [off_m, k], bar, a)
        tma.async_copy_global_to_shared(
            b_desc, [off_n, k] if TRANS_B else [k, off_n], bar, b
        )
        mbarrier.wait(bar, phase=phase)

        if TRANS_B:
            b = b.permute((1, 0))
        acc = warpgroup_mma_wait(num_outstanding=0, deps=(acc,))
        acc = warpgroup_mma(a, b, acc, is_async=True)

        idx += 1
        if idx == NUM_BUFFERS:
            idx = 0
            phase ^= 1

    acc = warpgroup_mma_wait(num_outstanding=0, deps=(acc,))
    for i in gl.static_range(NUM_BUFFERS):
        mbarrier.invalidate(bars.index(i))

    c_smem = gl.allocate_shared_memory(DTYPE, [BLOCK_M, BLOCK_N], C_LAYOUT)
    c_smem.store(acc.to(DTYPE))
    fence_async_shared()
    tma.async_copy_shared_to_global(c_desc, [off_m, off_n], c_smem)
    tma.store_wait(pendings=0)

# config = {"BLOCK_K": 64, "BLOCK_M": 128, "BLOCK_N": 128, "arch": "sm_90", "dtype": "bf16", "num_buffers": 1, "num_warps": 8, "trans_b": 0}
# arch = sm_90


// ===== COMPILED SASS (sm_90a) =====

	.target	sm_90a

	.elftype	@"ET_EXEC"


//--------------------- .note.nv.tkinfo           --------------------------
	.section	.note.nv.tkinfo,"",@"SHT_NOTE"
	.sectionflags	@"SHF_NOTE_NV_TKINFO"
	.tkinfo
        /*0018*/ 	.word	0x00000002
        /*0030*/ 	.string	""
        /*0030*/ 	.string	"ptxas"
        /*0030*/ 	.string	"Cuda compilation tools, release 13.0, V13.0.88"
        /*0030*/ 	.string	"Build cuda_13.0.r13.0/compiler.36424714_0"
        /*0030*/ 	.string	"-v  -suppress-debug-info  -lineinfo  -arch sm_90a "



//--------------------- .note.nv.cuinfo           --------------------------
	.section	.note.nv.cuinfo,"",@"SHT_NOTE"
	.sectionflags	@"SHF_NOTE_NV_CUINFO"
        /*0018*/ 	.short	0x0002
        /*001a*/ 	.short	0x005a
        /*001c*/ 	.short	0x0082
	.zero		2


//--------------------- .nv.info                  --------------------------
	.section	.nv.info,"",@"SHT_CUDA_INFO"
	.align	4


	//----- nvinfo : EIATTR_REGCOUNT
	.align		4
        /*0000*/ 	.byte	0x04, 0x2f
        /*0002*/ 	.short	(.L_1 - .L_0)
	.align		4
.L_0:
        /*0004*/ 	.word	index@(gluon_wgmma)
        /*0008*/ 	.word	0x0000005a


	//----- nvinfo : EIATTR_FRAME_SIZE
	.align		4
.L_1:
        /*000c*/ 	.byte	0x04, 0x11
        /*000e*/ 	.short	(.L_3 - .L_2)
	.align		4
.L_2:
        /*0010*/ 	.word	index@(gluon_wgmma)
        /*0014*/ 	.word	0x00000000


	//----- nvinfo : EIATTR_MIN_STACK_SIZE
	.align		4
.L_3:
        /*0018*/ 	.byte	0x04, 0x12
        /*001a*/ 	.short	(.L_5 - .L_4)
	.align		4
.L_4:
        /*001c*/ 	.word	index@(gluon_wgmma)
        /*0020*/ 	.word	0x00000000
.L_5:


//--------------------- .nv.compat                --------------------------
	.section	.nv.compat,"",@"SHT_CUDA_COMPAT_INFO"
	.align	4
        /*0000*/ 	.byte	0x02, 0x09, 0x01, 0x00, 0x02, 0x02, 0x04, 0x00, 0x02, 0x05, 0x05, 0x00, 0x03, 0x07, 0x01, 0x01
        /*0010*/ 	.byte	0x02, 0x03, 0x03, 0x00, 0x02, 0x06, 0x01, 0x00, 0x04, 0x0b, 0x08, 0x00, 0x00, 0x00, 0x00, 0x00
        /*0020*/ 	.byte	0x00, 0x00, 0x00, 0x00


//--------------------- .nv.info.gluon_wgmma      --------------------------
	.section	.nv.info.gluon_wgmma,"",@"SHT_CUDA_INFO"
	.sectionflags	@""
	.align	4


	//----- nvinfo : EIATTR_CUDA_API_VERSION
	.align		4
        /*0000*/ 	.byte	0x04, 0x37
        /*0002*/ 	.short	(.L_7 - .L_6)
.L_6:
        /*0004*/ 	.word	0x00000082


	//----- nvinfo : EIATTR_KPARAM_INFO
	.align		4
.L_7:
        /*0008*/ 	.byte	0x04, 0x17
        /*000a*/ 	.short	(.L_9 - .L_8)
.L_8:
        /*000c*/ 	.word	0x00000000
        /*0010*/ 	.short	0x000a
        /*0012*/ 	.short	0x0048
        /*0014*/ 	.byte	0x00, 0xf4, 0x21, 0x00


	//----- nvinfo : EIATTR_KPARAM_INFO
	.align		4
.L_9:
        /*0018*/ 	.byte	0x04, 0x17
        /*001a*/ 	.short	(.L_11 - .L_10)
.L_10:
        /*001c*/ 	.word	0x00000000
        /*0020*/ 	.short	0x0009
        /*0022*/ 	.short	0x0040
        /*0024*/ 	.byte	0x00, 0xf4, 0x21, 0x00


	//----- nvinfo : EIATTR_KPARAM_INFO
	.align		4
.L_11:
        /*0028*/ 	.byte	0x04, 0x17
        /*002a*/ 	.short	(.L_13 - .L_12)
.L_12:
        /*002c*/ 	.word	0x00000000
        /*0030*/ 	.short	0x0008
        /*0032*/ 	.short	0x0038
        /*0034*/ 	.byte	0x00, 0xf0, 0x21, 0x00


	//----- nvinfo : EIATTR_KPARAM_INFO
	.align		4
.L_13:
        /*0038*/ 	.byte	0x04, 0x17
        /*003a*/ 	.short	(.L_15 - .L_14)
.L_14:
        /*003c*/ 	.word	0x00000000
        /*0040*/ 	.short	0x0007
        /*0042*/ 	.short	0x0030
        /*0044*/ 	.byte	0x00, 0xf0, 0x21, 0x00


	//----- nvinfo : EIATTR_KPARAM_INFO
	.align		4
.L_15:
        /*0048*/ 	.byte	0x04, 0x17
        /*004a*/ 	.short	(.L_17 - .L_16)
.L_16:
        /*004c*/ 	.word	0x00000000
        /*0050*/ 	.short	0x0006
        /*0052*/ 	.short	0x0028
        /*0054*/ 	.byte	0x00, 0xf0, 0x21, 0x00


	//----- nvinfo : EIATTR_KPARAM_INFO
	.align		4
.L_17:
        /*0058*/ 	.byte	0x04, 0x17
        /*005a*/ 	.short	(.L_19 - .L_18)
.L_18:
        /*005c*/ 	.word	0x00000000
        /*0060*/ 	.short	0x0005
        /*0062*/ 	.short	0x0020
        /*0064*/ 	.byte	0x00, 0xf0, 0x11, 0x00


	//----- nvinfo : EIATTR_KPARAM_INFO
	.align		4
.L_19:
        /*0068*/ 	.byte	0x04, 0x17
        /*006a*/ 	.short	(.L_21 - .L_20)
.L_20:
        /*006c*/ 	.word	0x00000000
        /*0070*/ 	.short	0x0004
        /*0072*/ 	.short	0x001c
        /*0074*/ 	.byte	0x00, 0xf0, 0x11, 0x00


	//----- nvinfo : EIATTR_KPARAM_INFO
	.align		4
.L_21:
        /*0078*/ 	.byte	0x04, 0x17
        /*007a*/ 	.short	(.L_23 - .L_22)
.L_22:
        /*007c*/ 	.word	0x00000000
        /*0080*/ 	.short	0x0003
        /*0082*/ 	.short	0x0018
        /*0084*/ 	.byte	0x00, 0xf0, 0x11, 0x00


	//----- nvinfo : EIATTR_KPARAM_INFO
	.align		4
.L_23:
        /*0088*/ 	.byte	0x04, 0x17
        /*008a*/ 	.short	(.L_25 - .L_24)
.L_24:
        /*008c*/ 	.word	0x00000000
        /*0090*/ 	.short	0x0002
        /*0092*/ 	.short	0x0010
        /*0094*/ 	.byte	0x00, 0xf4, 0x21, 0x00


	//----- nvinfo : EIATTR_KPARAM_INFO
	.align		4
.L_25:
        /*0098*/ 	.byte	0x04, 0x17
        /*009a*/ 	.short	(.L_27 - .L_26)
.L_26:
        /*009c*/ 	.word	0x00000000
        /*00a0*/ 	.short	0x0001
        /*00a2*/ 	.short	0x0008
        /*00a4*/ 	.byte	0x00, 0xf4, 0x21, 0x00


	//----- nvinfo : EIATTR_KPARAM_INFO
	.align		4
.L_27:
        /*00a8*/ 	.byte	0x04, 0x17
        /*00aa*/ 	.short	(.L_29 - .L_28)
.L_28:
        /*00ac*/ 	.word	0x00000000
        /*00b0*/ 	.short	0x0000
        /*00b2*/ 	.short	0x0000
        /*00b4*/ 	.byte	0x00, 0xf4, 0x21, 0x00


	//----- nvinfo : EIATTR_SPARSE_MMA_MASK
	.align		4
.L_29:
        /*00b8*/ 	.byte	0x03, 0x50
        /*00ba*/ 	.short	0x0000


	//----- nvinfo : EIATTR_MAXREG_COUNT
	.align		4
        /*00bc*/ 	.byte	0x03, 0x1b
        /*00be*/ 	.short	0x00ff


	//----- nvinfo : EIATTR_NUM_BARRIERS
	.align		4
        /*00c0*/ 	.byte	0x02, 0x4c
        /*00c2*/ 	.byte	0x01
	.zero		1


	//----- nvinfo : EIATTR_MERCURY_ISA_VERSION
	.align		4
        /*00c4*/ 	.byte	0x03, 0x5f
        /*00c6*/ 	.short	0x0101


	//----- nvinfo : EIATTR_INT_WARP_WIDE_INSTR_OFFSETS
	.align		4
        /*00c8*/ 	.byte	0x04, 0x31
        /*00ca*/ 	.short	(.L_31 - .L_30)


	//   ....[0]....
.L_30:
        /*00cc*/ 	.word	0x00001300


	//   ....[1]....
        /*00d0*/ 	.word	0x00001390


	//   ....[2]....
        /*00d4*/ 	.word	0x000018b0


	//   ....[3]....
        /*00d8*/ 	.word	0x000018c0


	//   ....[4]....
        /*00dc*/ 	.word	0x000018d0


	//   ....[5]....
        /*00e0*/ 	.word	0x000018e0


	//   ....[6]....
        /*00e4*/ 	.word	0x00001fa0


	//   ....[7]....
        /*00e8*/ 	.word	0x00001fb0


	//----- nvinfo : EIATTR_COOP_GROUP_MASK_REGIDS
	.align		4
.L_31:
        /*00ec*/ 	.byte	0x04, 0x29
        /*00ee*/ 	.short	(.L_33 - .L_32)


	//   ....[0]....
.L_32:
        /*00f0*/ 	.word	0xffffffff


	//   ....[1]....
        /*00f4*/ 	.word	0xffffffff


	//   ....[2]....
        /*00f8*/ 	.word	0xffffffff


	//----- nvinfo : EIATTR_COOP_GROUP_INSTR_OFFSETS
	.align		4
.L_33:
        /*00fc*/ 	.byte	0x04, 0x28
        /*00fe*/ 	.short	(.L_35 - .L_34)


	//   ....[0]....
.L_34:
        /*0100*/ 	.word	0x00000150


	//   ....[1]....
        /*0104*/ 	.word	0x00000720


	//   ....[2]....
        /*0108*/ 	.word	0x00000cd0


	//----- nvinfo : EIATTR_MBARRIER_INSTR_OFFSETS
	.align		4
.L_35:
        /*010c*/ 	.byte	0x04, 0x39
        /*010e*/ 	.short	(.L_37 - .L_36)


	//   ....[0]....
.L_36:
        /*0110*/ 	.word	0x00001450
        /*0114*/ 	.word	0x000000ff
        /*0118*/ 	.word	0x00008000
        /*011c*/ 	.short	0x0100
        /*011e*/ 	.byte	0x08
	.zero		1


	//   ....[1]....
        /*0120*/ 	.word	0x000019f0
        /*0124*/ 	.word	0x000000ff
        /*0128*/ 	.word	0x00008000
        /*012c*/ 	.short	0x010a
        /*012e*/ 	.byte	0x08
	.zero		1


	//   ....[2]....
        /*0130*/ 	.word	0x00001d20
        /*0134*/ 	.word	0x000000ff
        /*0138*/ 	.word	0x00008000
        /*013c*/ 	.short	0x0108
        /*013e*/ 	.byte	0x08
	.zero		1


	//   ....[3]....
        /*0140*/ 	.word	0x00002040
        /*0144*/ 	.word	0x000000ff
        /*0148*/ 	.word	0x00008000
        /*014c*/ 	.short	0x010a
        /*014e*/ 	.byte	0x08
	.zero		1


	//----- nvinfo : EIATTR_NUM_MBARRIERS
	.align		4
.L_37:
        /*0150*/ 	.byte	0x03, 0x38
        /*0152*/ 	.short	0x0001


	//----- nvinfo : EIATTR_EXIT_INSTR_OFFSETS
	.align		4
        /*0154*/ 	.byte	0x04, 0x1c
        /*0156*/ 	.short	(.L_39 - .L_38)


	//   ....[0]....
.L_38:
        /*0158*/ 	.word	0x00002030


	//----- nvinfo : EIATTR_REQNTID
	.align		4
.L_39:
        /*015c*/ 	.byte	0x04, 0x10
        /*015e*/ 	.short	(.L_41 - .L_40)
.L_40:
        /*0160*/ 	.word	0x00000100
        /*0164*/ 	.word	0x00000001
        /*0168*/ 	.word	0x00000001


	//----- nvinfo : EIATTR_CRS_STACK_SIZE
	.align		4
.L_41:
        /*016c*/ 	.byte	0x04, 0x1e
        /*016e*/ 	.short	(.L_43 - .L_42)
.L_42:
        /*0170*/ 	.word	0x00000000


	//----- nvinfo : EIATTR_CBANK_PARAM_SIZE
	.align		4
.L_43:
        /*0174*/ 	.byte	0x03, 0x19
        /*0176*/ 	.short	0x0050


	//----- nvinfo : EIATTR_PARAM_CBANK
	.align		4
        /*0178*/ 	.byte	0x04, 0x0a
        /*017a*/ 	.short	(.L_45 - .L_44)
	.align		4
.L_44:
        /*017c*/ 	.word	index@(.nv.constant0.gluon_wgmma)
        /*0180*/ 	.short	0x0210
        /*0182*/ 	.short	0x0050


	//----- nvinfo : EIATTR_SW_WAR
	.align		4
.L_45:
        /*0184*/ 	.byte	0x04, 0x36
        /*0186*/ 	.short	(.L_47 - .L_46)
.L_46:
        /*0188*/ 	.word	0x00000008
.L_47:


//--------------------- .nv.callgraph             --------------------------
	.section	.nv.callgraph,"",@"SHT_CUDA_CALLGRAPH"
	.align	4
	.sectionentsize	8
	.align		4
        /*0000*/ 	.word	0x00000000
	.align		4
        /*0004*/ 	.word	0xffffffff
	.align		4
        /*0008*/ 	.word	0x00000000
	.align		4
        /*000c*/ 	.word	0xfffffffe
	.align		4
        /*0010*/ 	.word	0x00000000
	.align		4
        /*0014*/ 	.word	0xfffffffd
	.align		4
        /*0018*/ 	.word	0x00000000
	.align		4
        /*001c*/ 	.word	0xfffffffc


//--------------------- .text.gluon_wgmma         --------------------------
	.section	.text.gluon_wgmma,"ax",@progbits
	.align	128
        .global         gluon_wgmma
        .type           gluon_wgmma,@function
        .size           gluon_wgmma,(.L_x_52 - gluon_wgmma)
        .other          gluon_wgmma,@"STO_CUDA_ENTRY STV_DEFAULT"
gluon_wgmma:
.text.gluon_wgmma:
[----:B------:R-:W-:Y:S01]  /*0000*/  LDC R1, c[0x0][0x28] ;  /* 0x00000a00ff017b82 */ /* 0x000fe20000000800 */
[----:B------:R-:W1:Y:S07]  /*0010*/  S2R R0, SR_TID.X ;  /* 0x0000000000007919 */ /* 0x000e6e0000002100 */
[----:B------:R-:W2:Y:S01]  /*0020*/  S2UR UR4, SR_CgaCtaId ;  /* 0x00000000000479c3 */ /* 0x000ea20000008800 */
[----:B------:R-:W-:Y:S01]  /*0030*/  UMOV UR8, 0x400 ;  /* 0x0000040000087882 */ /* 0x000fe20000000000 */
[----:B------:R-:W-:Y:S01]  /*0040*/  ULDC UR6, c[0x0][0xc] ;  /* 0x0000030000067ab9 */ /* 0x000fe20000000800 */
[----:B------:R-:W-:Y:S01]  /*0050*/  ULDC.64 UR24, c[0x0][0x250] ;  /* 0x0000940000187ab9 */ /* 0x000fe20000000a00 */
[----:B------:R-:W-:Y:S04]  /*0060*/  BSSY B0, `(.L_x_0) ;  /* 0x000001e000007945 */ /* 0x000fe80003800000 */
[----:B------:R-:W3:Y:S08]  /*0070*/  LDC R4, c[0x0][0x228] ;  /* 0x00008a00ff047b82 */ /* 0x000ef00000000800 */
[----:B------:R-:W4:Y:S08]  /*0080*/  LDC R15, c[0x0][0x230] ;  /* 0x00008c00ff0f7b82 */ /* 0x000f300000000800 */
[----:B------:R-:W-:Y:S01]  /*0090*/  S2UR UR32, SR_CTAID.Y ;  /* 0x00000000002079c3 */ /* 0x000fe20000002600 */
[----:B--2---:R-:W-:-:S03]  /*00a0*/  ULEA UR8, UR4, UR8, 0x18 ;  /* 0x0000000804087291 */ /* 0x004fc6000f8ec03f */
[----:B------:R-:W-:Y:S01]  /*00b0*/  ULDC UR4, c[0x0][0x10] ;  /* 0x0000040000047ab9 */ /* 0x000fe20000000800 */
[----:B-1----:R-:W-:-:S03]  /*00c0*/  LOP3.LUT R6, R0, 0xff, RZ, 0xc0, !PT ;  /* 0x000000ff00067812 */ /* 0x002fc600078ec0ff */
[----:B------:R-:W1:Y:S01]  /*00d0*/  S2UR UR5, SR_CTAID.Z ;  /* 0x00000000000579c3 */ /* 0x000e620000002700 */
[----:B---3--:R-:W-:Y:S01]  /*00e0*/  VIADD R4, R4, 0xffffffff ;  /* 0xffffffff04047836 */ /* 0x008fe20000000000 */
[C---:B------:R-:W-:Y:S02]  /*00f0*/  ISETP.GE.U32.AND P0, PT, R6.reuse, 0x20, PT ;  /* 0x000000200600780c */ /* 0x040fe40003f06070 */
[C---:B------:R-:W-:Y:S02]  /*0100*/  ISETP.NE.U32.AND P2, PT, R6.reuse, RZ, PT ;  /* 0x000000ff0600720c */ /* 0x040fe40003f45070 */
[----:B------:R-:W-:Y:S02]  /*0110*/  LEA R14, R6, UR8, 0x2 ;  /* 0x00000008060e7c11 */ /* 0x000fe4000f8e10ff */
[----:B------:R-:W2:Y:S01]  /*0120*/  S2UR UR33, SR_CTAID.X ;  /* 0x00000000002179c3 */ /* 0x000ea20000002500 */
[----:B----4-:R-:W-:-:S06]  /*0130*/  VIADD R12, R15, 0xffffffff ;  /* 0xffffffff0f0c7836 */ /* 0x010fcc0000000000 */
[----:B------:R3:W-:Y:S01]  /*0140*/  @!P0 STS [R14], RZ ;  /* 0x000000ff0e008388 */ /* 0x0007e20000000800 */
[----:B------:R-:W-:-:S03]  /*0150*/  NOP ;  /* 0x0000000000007918 */ /* 0x000fc60000000000 */
[----:B------:R3:W-:Y:S01]  /*0160*/  @!P2 STS [UR8+0x24], R4 ;  /* 0x00002404ff00a988 */ /* 0x0007e20008000808 */
[----:B-1----:R-:W-:-:S03]  /*0170*/  UIMAD UR4, UR5, UR4, UR32 ;  /* 0x00000004050472a4 */ /* 0x002fc6000f8e0220 */
[----:B------:R3:W-:Y:S01]  /*0180*/  @!P2 STS [UR8+0x20], R12 ;  /* 0x0000200cff00a988 */ /* 0x0007e20008000808 */
[----:B--2---:R-:W-:-:S04]  /*0190*/  UIMAD UR4, UR4, UR6, UR33 ;  /* 0x00000006040472a4 */ /* 0x004fc8000f8e0221 */
[----:B------:R-:W-:-:S04]  /*01a0*/  UIMAD UR4, UR4, 0x180, URZ ;  /* 0x00000180040478a4 */ /* 0x000fc8000f8e023f */
[----:B------:R-:W-:-:S04]  /*01b0*/  UIADD3 UR20, UP0, UR4, UR24, URZ ;  /* 0x0000001804147290 */ /* 0x000fc8000ff1e03f */
[----:B------:R-:W-:Y:S01]  /*01c0*/  ULEA.HI.X.SX32 UR21, UR4, UR25, 0x1, UP0 ;  /* 0x0000001904157291 */ /* 0x000fe200080f0e3f */
[----:B---3--:R-:W-:Y:S11]  /*01d0*/  @P2 BRA `(.L_x_1) ;  /* 0x0000000000182947 */ /* 0x008ff60003800000 */
[----:B------:R-:W1:Y:S01]  /*01e0*/  LDS R2, [UR8+0x8] ;  /* 0x00000808ff027984 */ /* 0x000e620008000800 */
[----:B------:R-:W2:Y:S01]  /*01f0*/  LDC.64 R8, c[0x0][0x210] ;  /* 0x00008400ff087b82 */ /* 0x000ea20000000a00 */
[----:B------:R-:W-:Y:S02]  /*0200*/  IMAD.MOV.U32 R3, RZ, RZ, 0x70 ;  /* 0x00000070ff037424 */ /* 0x000fe400078e00ff */
[----:B--2---:R2:W-:Y:S03]  /*0210*/  STS.64 [UR8], R8 ;  /* 0x00000008ff007988 */ /* 0x0045e60008000a08 */
[----:B-1----:R-:W-:-:S05]  /*0220*/  LOP3.LUT R2, R2, 0x10, R3, 0xd8, !PT ;  /* 0x0000001002027812 */ /* 0x002fca00078ed803 */
[----:B------:R2:W-:Y:S02]  /*0230*/  STS [UR8+0x8], R2 ;  /* 0x00000802ff007988 */ /* 0x0005e40008000808 */
.L_x_1:
[----:B------:R-:W-:Y:S05]  /*0240*/  BSYNC B0 ;  /* 0x0000000000007941 */ /* 0x000fea0003800000 */
.L_x_0:
[----:B------:R-:W-:Y:S04]  /*0250*/  BSSY B0, `(.L_x_2) ;  /* 0x000000a000007945 */ /* 0x000fe80003800000 */
[----:B------:R-:W-:Y:S05]  /*0260*/  @P2 BRA `(.L_x_3) ;  /* 0x0000000000202947 */ /* 0x000fea0003800000 */
[----:B--2---:R-:W1:Y:S01]  /*0270*/  LDS R2, [UR8+0x34] ;  /* 0x00003408ff027984 */ /* 0x004e620008000800 */
[----:B------:R-:W-:Y:S02]  /*0280*/  IMAD.MOV.U32 R3, RZ, RZ, 0x3f000000 ;  /* 0x3f000000ff037424 */ /* 0x000fe400078e00ff */
[----:B------:R-:W-:Y:S01]  /*0290*/  @!P2 IMAD.MOV.U32 R5, RZ, RZ, 0x7f ;  /* 0x0000007fff05a424 */ /* 0x000fe200078e00ff */
[----:B------:R-:W2:Y:S02]  /*02a0*/  @!P2 LDS R8, [UR8+0x38] ;  /* 0x00003808ff08a984 */ /* 0x000ea40008000800 */
[----:B-1----:R-:W-:Y:S02]  /*02b0*/  LOP3.LUT R2, R2, 0xff000000, R3, 0xb8, !PT ;  /* 0xff00000002027812 */ /* 0x002fe400078eb803 */
[----:B--2---:R-:W-:-:S03]  /*02c0*/  @!P2 LOP3.LUT R3, R8, 0xff, R5, 0xb8, !PT ;  /* 0x000000ff0803a812 */ /* 0x004fc600078eb805 */
[----:B------:R1:W-:Y:S04]  /*02d0*/  STS [UR8+0x34], R2 ;  /* 0x00003402ff007988 */ /* 0x0003e80008000808 */
[----:B------:R1:W-:Y:S02]  /*02e0*/  @!P2 STS [UR8+0x38], R3 ;  /* 0x00003803ff00a988 */ /* 0x0003e40008000808 */
.L_x_3:
[----:B------:R-:W-:Y:S05]  /*02f0*/  BSYNC B0 ;  /* 0x0000000000007941 */ /* 0x000fea0003800000 */
.L_x_2:
[----:B------:R-:W-:Y:S04]  /*0300*/  BSSY B0, `(.L_x_4) ;  /* 0x000000e000007945 */ /* 0x000fe80003800000 */
[----:B------:R-:W-:Y:S05]  /*0310*/  @P2 BRA `(.L_x_5) ;  /* 0x0000000000302947 */ /* 0x000fea0003800000 */
[----:B-1----:R-:W1:Y:S01]  /*0320*/  LDS R3, [UR8+0x34] ;  /* 0x00003408ff037984 */ /* 0x002e620008000800 */
[----:B------:R-:W3:Y:S03]  /*0330*/  LDC.64 R10, c[0x0][0x238] ;  /* 0x00008e00ff0a7b82 */ /* 0x000ee60000000a00 */
[----:B--2---:R-:W2:Y:S01]  /*0340*/  LDS R2, [UR8+0x1c] ;  /* 0x00001c08ff027984 */ /* 0x004ea20008000800 */
[C---:B---3--:R-:W-:Y:S01]  /*0350*/  SHF.L.U64.HI R8, R10.reuse, 0x1, R11 ;  /* 0x000000010a087819 */ /* 0x048fe2000001020b */
[----:B------:R-:W-:-:S03]  /*0360*/  IMAD.SHL.U32 R5, R10, 0x2, RZ ;  /* 0x000000020a057824 */ /* 0x000fc600078e00ff */
[--C-:B------:R-:W-:Y:S02]  /*0370*/  SHF.R.U32.HI R7, RZ, 0x4, R8.reuse ;  /* 0x00000004ff077819 */ /* 0x100fe40000011608 */
[----:B------:R-:W-:-:S05]  /*0380*/  SHF.R.U64 R5, R5, 0x4, R8 ;  /* 0x0000000405057819 */ /* 0x000fca0000001208 */
[----:B------:R3:W-:Y:S01]  /*0390*/  STS [UR8+0xc], R5 ;  /* 0x00000c05ff007988 */ /* 0x0007e20008000808 */
[----:B-1----:R-:W-:Y:S02]  /*03a0*/  LOP3.LUT R3, R3, 0x7, RZ, 0xb8, !PT ;  /* 0x0000000703037812 */ /* 0x002fe400078eb8ff */
[----:B--2---:R-:W-:-:S03]  /*03b0*/  LOP3.LUT R2, R2, 0xf, R7, 0xb8, !PT ;  /* 0x0000000f02027812 */ /* 0x004fc600078eb807 */
[----:B------:R3:W-:Y:S04]  /*03c0*/  STS [UR8+0x34], R3 ;  /* 0x00003403ff007988 */ /* 0x0007e80008000808 */
[----:B------:R3:W-:Y:S02]  /*03d0*/  STS [UR8+0x1c], R2 ;  /* 0x00001c02ff007988 */ /* 0x0007e40008000808 */
.L_x_5:
[----:B------:R-:W-:Y:S05]  /*03e0*/  BSYNC B0 ;  /* 0x0000000000007941 */ /* 0x000fea0003800000 */
.L_x_4:
[----:B------:R-:W-:Y:S04]  /*03f0*/  BSSY B1, `(.L_x_6) ;  /* 0x000001b000017945 */ /* 0x000fe80003800000 */
[----:B------:R-:W-:Y:S01]  /*0400*/  BSSY B0, `(.L_x_7) ;  /* 0x0000016000007945 */ /* 0x000fe20003800000 */
[----:B------:R-:W-:-:S03]  /*0410*/  IMAD.MOV.U32 R10, RZ, RZ, RZ ;  /* 0x000000ffff0a7224 */ /* 0x000fc600078e00ff */
[----:B------:R-:W-:Y:S05]  /*0420*/  @P2 BRA `(.L_x_8) ;  /* 0x0000000000202947 */ /* 0x000fea0003800000 */
[----:B-123--:R-:W1:Y:S02]  /*0430*/  LDS R2, [UR8+0x34] ;  /* 0x00003408ff027984 */ /* 0x00ee640008000800 */
[----:B-1----:R-:W-:-:S05]  /*0440*/  LOP3.LUT R2, R2, 0x38, RZ, 0xb8, !PT ;  /* 0x0000003802027812 */ /* 0x002fca00078eb8ff */
[----:B------:R1:W-:Y:S01]  /*0450*/  STS [UR8+0x34], R2 ;  /* 0x00003402ff007988 */ /* 0x0003e20008000808 */
[----:B------:R-:W-:Y:S05]  /*0460*/  @P2 BRA `(.L_x_9) ;  /* 0x0000000000202947 */ /* 0x000fea0003800000 */
[----:B-1----:R-:W1:Y:S01]  /*0470*/  LDS R2, [UR8+0x8] ;  /* 0x00000808ff027984 */ /* 0x002e620008000800 */
[----:B------:R-:W-:-:S05]  /*0480*/  IMAD.MOV.U32 R3, RZ, RZ, 0x780 ;  /* 0x00000780ff037424 */ /* 0x000fca00078e00ff */
[----:B-1----:R-:W-:-:S05]  /*0490*/  LOP3.LUT R2, R2, 0x500, R3, 0xd8, !PT ;  /* 0x0000050002027812 */ /* 0x002fca00078ed803 */
[----:B------:R4:W-:Y:S02]  /*04a0*/  STS [UR8+0x8], R2 ;  /* 0x00000802ff007988 */ /* 0x0009e40008000808 */
.L_x_8:
[----:B------:R-:W-:Y:S05]  /*04b0*/  @P2 BRA `(.L_x_10) ;  /* 0x0000000000282947 */ /* 0x000fea0003800000 */
[----:B-1234-:R-:W1:Y:S02]  /*04c0*/  LDS R2, [UR8+0x8] ;  /* 0x00000808ff027984 */ /* 0x01ee640008000800 */
[----:B-1----:R-:W-:-:S05]  /*04d0*/  LOP3.LUT R2, R2, 0x1800, RZ, 0xb8, !PT ;  /* 0x0000180002027812 */ /* 0x002fca00078eb8ff */
[----:B------:R2:W-:Y:S02]  /*04e0*/  STS [UR8+0x8], R2 ;  /* 0x00000802ff007988 */ /* 0x0005e40008000808 */
.L_x_9:
[----:B------:R-:W-:Y:S05]  /*04f0*/  @P2 BREAK B0 ;  /* 0x0000000000002942 */ /* 0x000fea0003800000 */
[----:B------:R-:W-:Y:S05]  /*0500*/  @P2 BRA `(.L_x_11) ;  /* 0x0000000000242947 */ /* 0x000fea0003800000 */
[----:B------:R-:W3:Y:S01]  /*0510*/  LDS R3, [UR8+0x8] ;  /* 0x00000808ff037984 */ /* 0x000ee20008000800 */
[----:B-12---:R-:W-:-:S05]  /*0520*/  IMAD.MOV.U32 R2, RZ, RZ, 0x6000 ;  /* 0x00006000ff027424 */ /* 0x006fca00078e00ff */
[----:B---3--:R-:W-:-:S04]  /*0530*/  LOP3.LUT R2, R3, 0x6000, R2, 0xd8, !PT ;  /* 0x0000600003027812 */ /* 0x008fc800078ed802 */
[----:B------:R-:W-:-:S05]  /*0540*/  LOP3.LUT R2, R2, 0x400000, RZ, 0xb8, !PT ;  /* 0x0040000002027812 */ /* 0x000fca00078eb8ff */
[----:B------:R5:W-:Y:S02]  /*0550*/  STS [UR8+0x8], R2 ;  /* 0x00000802ff007988 */ /* 0x000be40008000808 */
.L_x_10:
[----:B------:R-:W-:Y:S05]  /*0560*/  BSYNC B0 ;  /* 0x0000000000007941 */ /* 0x000fea0003800000 */
.L_x_7:
[----:B-12345:R-:W1:Y:S02]  /*0570*/  @!P2 LDS R2, [UR8+0x8] ;  /* 0x00000808ff02a984 */ /* 0x03ee640008000800 */
[----:B-1----:R-:W-:-:S05]  /*0580*/  @!P2 LOP3.LUT R2, R2, 0x8000, RZ, 0xb8, !PT ;  /* 0x000080000202a812 */ /* 0x002fca00078eb8ff */
[----:B------:R3:W-:Y:S02]  /*0590*/  @!P2 STS [UR8+0x8], R2 ;  /* 0x00000802ff00a988 */ /* 0x0007e40008000808 */
.L_x_11:
[----:B------:R-:W-:Y:S05]  /*05a0*/  BSYNC B1 ;  /* 0x0000000000017941 */ /* 0x000fea0003800000 */
.L_x_6:
[----:B------:R-:W-:Y:S05]  /*05b0*/  WARPSYNC.ALL ;  /* 0x0000000000007948 */ /* 0x000fea0003800000 */
[----:B------:R-:W4:Y:S02]  /*05c0*/  LDC R5, c[0x0][0x22c] ;  /* 0x00008b00ff057b82 */ /* 0x000f240000000800 */
[----:B----4-:R-:W-:Y:S01]  /*05d0*/  VIADD R5, R5, 0xffffffff ;  /* 0xffffffff05057836 */ /* 0x010fe20000000000 */
[----:B------:R-:W-:Y:S06]  /*05e0*/  @P0 BRA `(.L_x_12) ;  /* 0x0000000000280947 */ /* 0x000fec0003800000 */
[----:B-123--:R-:W1:Y:S01]  /*05f0*/  S2R R2, SR_LANEID ;  /* 0x0000000000027919 */ /* 0x00ee620000000000 */
[----:B------:R-:W-:Y:S05]  /*0600*/  WARPSYNC.ALL ;  /* 0x0000000000007948 */ /* 0x000fea0003800000 */
[----:B-1----:R-:W-:-:S05]  /*0610*/  IMAD.SHL.U32 R7, R2, 0x4, RZ ;  /* 0x0000000402077824 */ /* 0x002fca00078e00ff */
[----:B------:R-:W1:Y:S01]  /*0620*/  LDS R9, [R7+UR8] ;  /* 0x0000000807097984 */ /* 0x000e620008000800 */
[----:B------:R-:W-:-:S05]  /*0630*/  IADD3 R2, P1, R7, UR20, RZ ;  /* 0x0000001407027c10 */ /* 0x000fca000ff3e0ff */
[----:B------:R-:W-:-:S05]  /*0640*/  IMAD.X R3, RZ, RZ, UR21, P1 ;  /* 0x00000015ff037e24 */ /* 0x000fca00088e06ff */
[----:B-1----:R4:W5:Y:S01]  /*0650*/  ATOMG.E.EXCH.STRONG.GPU PT, RZ, [R2], R9 ;  /* 0x0000000902ff73a8 */ /* 0x00296200041ee100 */
[----:B------:R-:W-:-:S04]  /*0660*/  DEPBAR {5,4,3,2,1,0} ;  /* 0x0000003f0000791a */ /* 0x000fc80000000000 */
[----:B------:R4:W-:Y:S01]  /*0670*/  UTMACCTL.IV [UR20] ;  /* 0x00000000140079b9 */ /* 0x0009e20008000000 */
[----:B------:R-:W-:Y:S01]  /*0680*/  NOP ;  /* 0x0000000000007918 */ /* 0x000fe20000000000 */
.L_x_12:
[----:B------:R-:W-:Y:S05]  /*0690*/  @P0 BRA `(.L_x_13) ;  /* 0x00000000000c0947 */ /* 0x000fea0003800000 */
[----:B------:R0:W-:Y:S01]  /*06a0*/  UTMACMDFLUSH ;  /* 0x00000000000079b7 */ /* 0x0001e20000000000 */
[----:B------:R-:W-:Y:S05]  /*06b0*/  @P0 BRA `(.L_x_13) ;  /* 0x0000000000040947 */ /* 0x000fea0003800000 */
[----:B------:R-:W-:-:S04]  /*06c0*/  DEPBAR.LE SB0, 0x0 ;  /* 0x000080000000791a */ /* 0x000fc80000000000 */
.L_x_13:
[----:B------:R-:W-:Y:S05]  /*06d0*/  WARPSYNC.ALL ;  /* 0x0000000000007948 */ /* 0x000fea0003800000 */
[----:B-----5:R-:W-:Y:S06]  /*06e0*/  BAR.SYNC.DEFER_BLOCKING 0x0 ;  /* 0x0000000000007b1d */ /* 0x020fec0000010000 */
[----:B------:R-:W-:Y:S02]  /*06f0*/  BSSY B1, `(.L_x_14) ;  /* 0x000000b000017945 */ /* 0x000fe40003800000 */
[----:B------:R-:W-:Y:S06]  /*0700*/  BAR.SYNC.DEFER_BLOCKING 0x0 ;  /* 0x0000000000007b1d */ /* 0x000fec0000010000 */
[----:B------:R5:W-:Y:S01]  /*0710*/  @!P0 STS [R14], RZ ;  /* 0x000000ff0e008388 */ /* 0x000be20000000800 */
[----:B------:R-:W-:Y:S01]  /*0720*/  NOP ;  /* 0x0000000000007918 */ /* 0x000fe20000000000 */
[----:B------:R-:W-:Y:S05]  /*0730*/  @P2 BRA `(.L_x_15) ;  /* 0x0000000000182947 */ /* 0x000fea0003800000 */
[----:B-1234-:R-:W1:Y:S01]  /*0740*/  LDS R2, [UR8+0x8] ;  /* 0x00000808ff027984 */ /* 0x01ee620008000800 */
[----:B------:R-:W2:Y:S01]  /*0750*/  LDC.64 R8, c[0x0][0x218] ;  /* 0x00008600ff087b82 */ /* 0x000ea20000000a00 */
[----:B------:R-:W-:Y:S02]  /*0760*/  IMAD.MOV.U32 R3, RZ, RZ, 0x70 ;  /* 0x00000070ff037424 */ /* 0x000fe400078e00ff */
[----:B--2---:R2:W-:Y:S03]  /*0770*/  STS.64 [UR8], R8 ;  /* 0x00000008ff007988 */ /* 0x0045e60008000a08 */
[----:B-1----:R-:W-:-:S05]  /*0780*/  LOP3.LUT R2, R2, 0x10, R3, 0xd8, !PT ;  /* 0x0000001002027812 */ /* 0x002fca00078ed803 */
[----:B------:R2:W-:Y:S02]  /*0790*/  STS [UR8+0x8], R2 ;  /* 0x00000802ff007988 */ /* 0x0005e40008000808 */
.L_x_15:
[----:B----4-:R-:W-:Y:S05]  /*07a0*/  BSYNC B1 ;  /* 0x0000000000017941 */ /* 0x010fea0003800000 */
.L_x_14:
[----:B------:R-:W-:Y:S04]  /*07b0*/  BSSY B1, `(.L_x_16) ;  /* 0x000000a000017945 */ /* 0x000fe80003800000 */
[----:B------:R-:W-:Y:S05]  /*07c0*/  @P2 BRA `(.L_x_17) ;  /* 0x0000000000202947 */ /* 0x000fea0003800000 */
[----:B-123--:R-:W1:Y:S01]  /*07d0*/  LDS R2, [UR8+0x34] ;  /* 0x00003408ff027984 */ /* 0x00ee620008000800 */
[----:B------:R-:W-:Y:S02]  /*07e0*/  IMAD.MOV.U32 R7, RZ, RZ, 0x3f000000 ;  /* 0x3f000000ff077424 */ /* 0x000fe400078e00ff */
[----:B------:R-:W-:Y:S01]  /*07f0*/  @!P2 IMAD.MOV.U32 R3, RZ, RZ, 0x3f ;  /* 0x0000003fff03a424 */ /* 0x000fe200078e00ff */
[----:B------:R-:W2:Y:S02]  /*0800*/  @!P2 LDS R8, [UR8+0x38] ;  /* 0x00003808ff08a984 */ /* 0x000ea40008000800 */
[----:B-1----:R-:W-:Y:S02]  /*0810*/  LOP3.LUT R2, R2, 0xff000000, R7, 0xb8, !PT ;  /* 0xff00000002027812 */ /* 0x002fe400078eb807 */
[----:B--2---:R-:W-:-:S03]  /*0820*/  @!P2 LOP3.LUT R3, R8, 0xff, R3, 0xb8, !PT ;  /* 0x000000ff0803a812 */ /* 0x004fc600078eb803 */
[----:B------:R4:W-:Y:S04]  /*0830*/  STS [UR8+0x34], R2 ;  /* 0x00003402ff007988 */ /* 0x0009e80008000808 */
[----:B------:R4:W-:Y:S02]  /*0840*/  @!P2 STS [UR8+0x38], R3 ;  /* 0x00003803ff00a988 */ /* 0x0009e40008000808 */
.L_x_17:
[----:B------:R-:W-:Y:S05]  /*0850*/  BSYNC B1 ;  /* 0x0000000000017941 */ /* 0x000fea0003800000 */
.L_x_16:
[----:B------:R-:W-:Y:S04]  /*0860*/  BSSY B1, `(.L_x_18) ;  /* 0x0000004000017945 */ /* 0x000fe80003800000 */
[----:B------:R-:W-:Y:S05]  /*0870*/  @P2 BRA `(.L_x_19) ;  /* 0x0000000000082947 */ /* 0x000fea0003800000 */
[----:B------:R1:W-:Y:S04]  /*0880*/  STS [UR8+0x24], R12 ;  /* 0x0000240cff007988 */ /* 0x0003e80008000808 */
[----:B------:R1:W-:Y:S02]  /*0890*/  STS [UR8+0x20], R5 ;  /* 0x00002005ff007988 */ /* 0x0003e40008000808 */
.L_x_19:
[----:B------:R-:W-:Y:S05]  /*08a0*/  BSYNC B1 ;  /* 0x0000000000017941 */ /* 0x000fea0003800000 */
.L_x_18:
[----:B------:R-:W-:Y:S04]  /*08b0*/  BSSY B1, `(.L_x_20) ;  /* 0x000000e000017945 */ /* 0x000fe80003800000 */
[----:B------:R-:W-:Y:S05]  /*08c0*/  @P2 BRA `(.L_x_21) ;  /* 0x0000000000302947 */ /* 0x000fea0003800000 */
[----:B----4-:R-:W4:Y:S01]  /*08d0*/  LDS R3, [UR8+0x34] ;  /* 0x00003408ff037984 */ /* 0x010f220008000800 */
[----:B-1----:R-:W1:Y:S03]  /*08e0*/  LDC.64 R12, c[0x0][0x240] ;  /* 0x00009000ff0c7b82 */ /* 0x002e660000000a00 */
[----:B--23--:R-:W2:Y:S01]  /*08f0*/  LDS R2, [UR8+0x1c] ;  /* 0x00001c08ff027984 */ /* 0x00cea20008000800 */
[C---:B-1----:R-:W-:Y:S01]  /*0900*/  SHF.L.U64.HI R8, R12.reuse, 0x1, R13 ;  /* 0x000000010c087819 */ /* 0x042fe2000001020d */
[----:B------:R-:W-:-:S03]  /*0910*/  IMAD.SHL.U32 R7, R12, 0x2, RZ ;  /* 0x000000020c077824 */ /* 0x000fc600078e00ff */
[--C-:B------:R-:W-:Y:S02]  /*0920*/  SHF.R.U32.HI R9, RZ, 0x4, R8.reuse ;  /* 0x00000004ff097819 */ /* 0x100fe40000011608 */
[----:B------:R-:W-:-:S05]  /*0930*/  SHF.R.U64 R7, R7, 0x4, R8 ;  /* 0x0000000407077819 */ /* 0x000fca0000001208 */
[----:B------:R1:W-:Y:S01]  /*0940*/  STS [UR8+0xc], R7 ;  /* 0x00000c07ff007988 */ /* 0x0003e20008000808 */
[----:B----4-:R-:W-:Y:S02]  /*0950*/  LOP3.LUT R3, R3, 0x7, RZ, 0xb8, !PT ;  /* 0x0000000703037812 */ /* 0x010fe400078eb8ff */
[----:B--2---:R-:W-:-:S03]  /*0960*/  LOP3.LUT R2, R2, 0xf, R9, 0xb8, !PT ;  /* 0x0000000f02027812 */ /* 0x004fc600078eb809 */
[----:B------:R1:W-:Y:S04]  /*0970*/  STS [UR8+0x34], R3 ;  /* 0x00003403ff007988 */ /* 0x0003e80008000808 */
[----:B------:R1:W-:Y:S02]  /*0980*/  STS [UR8+0x1c], R2 ;  /* 0x00001c02ff007988 */ /* 0x0003e40008000808 */
.L_x_21:
[----:B------:R-:W-:Y:S05]  /*0990*/  BSYNC B1 ;  /* 0x0000000000017941 */ /* 0x000fea0003800000 */
.L_x_20:
[----:B------:R-:W-:Y:S04]  /*09a0*/  BSSY B2, `(.L_x_22) ;  /* 0x000001a000027945 */ /* 0x000fe80003800000 */
[----:B------:R-:W-:Y:S04]  /*09b0*/  BSSY B1, `(.L_x_23) ;  /* 0x0000015000017945 */ /* 0x000fe80003800000 */
[----:B------:R-:W-:Y:S05]  /*09c0*/  @P2 BRA `(.L_x_24) ;  /* 0x0000000000202947 */ /* 0x000fea0003800000 */
[----:B-1234-:R-:W1:Y:S02]  /*09d0*/  LDS R2, [UR8+0x34] ;  /* 0x00003408ff027984 */ /* 0x01ee640008000800 */
[----:B-1----:R-:W-:-:S05]  /*09e0*/  LOP3.LUT R2, R2, 0x38, RZ, 0xb8, !PT ;  /* 0x0000003802027812 */ /* 0x002fca00078eb8ff */
[----:B------:R1:W-:Y:S01]  /*09f0*/  STS [UR8+0x34], R2 ;  /* 0x00003402ff007988 */ /* 0x0003e20008000808 */
[----:B------:R-:W-:Y:S05]  /*0a00*/  @P2 BRA `(.L_x_25) ;  /* 0x0000000000202947 */ /* 0x000fea0003800000 */
[----:B-1----:R-:W1:Y:S01]  /*0a10*/  LDS R2, [UR8+0x8] ;  /* 0x00000808ff027984 */ /* 0x002e620008000800 */
[----:B------:R-:W-:-:S05]  /*0a20*/  IMAD.MOV.U32 R3, RZ, RZ, 0x780 ;  /* 0x00000780ff037424 */ /* 0x000fca00078e00ff */
[----:B-1----:R-:W-:-:S05]  /*0a30*/  LOP3.LUT R2, R2, 0x500, R3, 0xd8, !PT ;  /* 0x0000050002027812 */ /* 0x002fca00078ed803 */
[----:B------:R1:W-:Y:S02]  /*0a40*/  STS [UR8+0x8], R2 ;  /* 0x00000802ff007988 */ /* 0x0003e40008000808 */
.L_x_24:
[----:B------:R-:W-:Y:S05]  /*0a50*/  @P2 BRA `(.L_x_26) ;  /* 0x0000000000282947 */ /* 0x000fea0003800000 */
[----:B-1234-:R-:W1:Y:S02]  /*0a60*/  LDS R2, [UR8+0x8] ;  /* 0x00000808ff027984 */ /* 0x01ee640008000800 */
[----:B-1----:R-:W-:-:S05]  /*0a70*/  LOP3.LUT R2, R2, 0x1800, RZ, 0xb8, !PT ;  /* 0x0000180002027812 */ /* 0x002fca00078eb8ff */
[----:B------:R2:W-:Y:S02]  /*0a80*/  STS [UR8+0x8], R2 ;  /* 0x00000802ff007988 */ /* 0x0005e40008000808 */
.L_x_25:
[----:B------:R-:W-:Y:S05]  /*0a90*/  @P2 BREAK B1 ;  /* 0x0000000000012942 */ /* 0x000fea0003800000 */
[----:B------:R-:W-:Y:S05]  /*0aa0*/  @P2 BRA `(.L_x_27) ;  /* 0x0000000000242947 */ /* 0x000fea0003800000 */
[----:B-12---:R-:W1:Y:S01]  /*0ab0*/  LDS R2, [UR8+0x8] ;  /* 0x00000808ff027984 */ /* 0x006e620008000800 */
[----:B------:R-:W-:-:S05]  /*0ac0*/  IMAD.MOV.U32 R3, RZ, RZ, 0x6000 ;  /* 0x00006000ff037424 */ /* 0x000fca00078e00ff */
[----:B-1----:R-:W-:-:S04]  /*0ad0*/  LOP3.LUT R2, R2, 0x6000, R3, 0xd8, !PT ;  /* 0x0000600002027812 */ /* 0x002fc800078ed803 */
[----:B------:R-:W-:-:S05]  /*0ae0*/  LOP3.LUT R2, R2, 0x400000, RZ, 0xb8, !PT ;  /* 0x0040000002027812 */ /* 0x000fca00078eb8ff */
[----:B------:R1:W-:Y:S02]  /*0af0*/  STS [UR8+0x8], R2 ;  /* 0x00000802ff007988 */ /* 0x0003e40008000808 */
.L_x_26:
[----:B------:R-:W-:Y:S05]  /*0b00*/  BSYNC B1 ;  /* 0x0000000000017941 */ /* 0x000fea0003800000 */
.L_x_23:
[----:B-1234-:R-:W1:Y:S02]  /*0b10*/  @!P2 LDS R2, [UR8+0x8] ;  /* 0x00000808ff02a984 */ /* 0x01ee640008000800 */
[----:B-1----:R-:W-:-:S05]  /*0b20*/  @!P2 LOP3.LUT R2, R2, 0x8000, RZ, 0xb8, !PT ;  /* 0x000080000202a812 */ /* 0x002fca00078eb8ff */
[----:B------:R3:W-:Y:S02]  /*0b30*/  @!P2 STS [UR8+0x8], R2 ;  /* 0x00000802ff00a988 */ /* 0x0007e40008000808 */
.L_x_27:
[----:B------:R-:W-:Y:S05]  /*0b40*/  BSYNC B2 ;  /* 0x0000000000027941 */ /* 0x000fea0003800000 */
.L_x_22:
[----:B------:R-:W-:Y:S05]  /*0b50*/  WARPSYNC.ALL ;  /* 0x0000000000007948 */ /* 0x000fea0003800000 */
[----:B------:R-:W-:-:S04]  /*0b60*/  UIADD3 UR23, UR4, 0x80, URZ ;  /* 0x0000008004177890 */ /* 0x000fc8000fffe03f */
[----:B------:R-:W-:-:S04]  /*0b70*/  UIADD3 UR22, UP0, UR23, UR24, URZ ;  /* 0x0000001817167290 */ /* 0x000fc8000ff1e03f */
[----:B------:R-:W-:Y:S01]  /*0b80*/  ULEA.HI.X.SX32 UR23, UR23, UR25, 0x1, UP0 ;  /* 0x0000001917177291 */ /* 0x000fe200080f0e3f */
[----:B------:R-:W-:Y:S11]  /*0b90*/  @P0 BRA `(.L_x_28) ;  /* 0x0000000000280947 */ /* 0x000ff60003800000 */
[----:B-123--:R-:W1:Y:S01]  /*0ba0*/  S2R R2, SR_LANEID ;  /* 0x0000000000027919 */ /* 0x00ee620000000000 */
[----:B------:R-:W-:Y:S05]  /*0bb0*/  WARPSYNC.ALL ;  /* 0x0000000000007948 */ /* 0x000fea0003800000 */
[----:B-1----:R-:W-:-:S05]  /*0bc0*/  IMAD.SHL.U32 R8, R2, 0x4, RZ ;  /* 0x0000000402087824 */ /* 0x002fca00078e00ff */
[----:B------:R-:W1:Y:S01]  /*0bd0*/  LDS R7, [R8+UR8] ;  /* 0x0000000808077984 */ /* 0x000e620008000800 */
[----:B------:R-:W-:-:S05]  /*0be0*/  IADD3 R2, P1, R8, UR22, RZ ;  /* 0x0000001608027c10 */ /* 0x000fca000ff3e0ff */
[----:B------:R-:W-:-:S05]  /*0bf0*/  IMAD.X R3, RZ, RZ, UR23, P1 ;  /* 0x00000017ff037e24 */ /* 0x000fca00088e06ff */
[----:B-1----:R4:W2:Y:S01]  /*0c00*/  ATOMG.E.EXCH.STRONG.GPU PT, RZ, [R2], R7 ;  /* 0x0000000702ff73a8 */ /* 0x0028a200041ee100 */
[----:B------:R-:W-:-:S04]  /*0c10*/  DEPBAR {5,4,3,2,1,0} ;  /* 0x0000003f0000791a */ /* 0x000fc80000000000 */
[----:B------:R4:W-:Y:S01]  /*0c20*/  UTMACCTL.IV [UR22] ;  /* 0x00000000160079b9 */ /* 0x0009e20008000000 */
[----:B------:R-:W-:Y:S01]  /*0c30*/  NOP ;  /* 0x0000000000007918 */ /* 0x000fe20000000000 */
.L_x_28:
[----:B------:R-:W-:Y:S05]  /*0c40*/  @P0 BRA `(.L_x_29) ;  /* 0x00000000000c0947 */ /* 0x000fea0003800000 */
[----:B------:R0:W-:Y:S01]  /*0c50*/  UTMACMDFLUSH ;  /* 0x00000000000079b7 */ /* 0x0001e20000000000 */
[----:B------:R-:W-:Y:S05]  /*0c60*/  @P0 BRA `(.L_x_29) ;  /* 0x0000000000040947 */ /* 0x000fea0003800000 */
[----:B------:R-:W-:-:S04]  /*0c70*/  DEPBAR.LE SB0, 0x0 ;  /* 0x000080000000791a */ /* 0x000fc80000000000 */
.L_x_29:
[----:B------:R-:W-:Y:S05]  /*0c80*/  WARPSYNC.ALL ;  /* 0x0000000000007948 */ /* 0x000fea0003800000 */
[----:B--2---:R-:W-:Y:S06]  /*0c90*/  BAR.SYNC.DEFER_BLOCKING 0x0 ;  /* 0x0000000000007b1d */ /* 0x004fec0000010000 */
[----:B------:R-:W-:Y:S02]  /*0ca0*/  BSSY B2, `(.L_x_30) ;  /* 0x000000b000027945 */ /* 0x000fe40003800000 */
[----:B------:R-:W-:Y:S06]  /*0cb0*/  BAR.SYNC.DEFER_BLOCKING 0x0 ;  /* 0x0000000000007b1d */ /* 0x000fec0000010000 */
[----:B------:R2:W-:Y:S01]  /*0cc0*/  @!P0 STS [R14], RZ ;  /* 0x000000ff0e008388 */ /* 0x0005e20000000800 */
[----:B------:R-:W-:Y:S01]  /*0cd0*/  NOP ;  /* 0x0000000000007918 */ /* 0x000fe20000000000 */
[----:B------:R-:W-:Y:S05]  /*0ce0*/  @P2 BRA `(.L_x_31) ;  /* 0x0000000000182947 */ /* 0x000fea0003800000 */
[----:B-1-34-:R-:W1:Y:S01]  /*0cf0*/  LDS R2, [UR8+0x8] ;  /* 0x00000808ff027984 */ /* 0x01ae620008000800 */
[----:B------:R-:W3:Y:S01]  /*0d00*/  LDC.64 R8, c[0x0][0x220] ;  /* 0x00008800ff087b82 */ /* 0x000ee20000000a00 */
[----:B------:R-:W-:Y:S02]  /*0d10*/  IMAD.MOV.U32 R3, RZ, RZ, 0x70 ;  /* 0x00000070ff037424 */ /* 0x000fe400078e00ff */
[----:B---3--:R3:W-:Y:S03]  /*0d20*/  STS.64 [UR8], R8 ;  /* 0x00000008ff007988 */ /* 0x0087e60008000a08 */
[----:B-1----:R-:W-:-:S05]  /*0d30*/  LOP3.LUT R2, R2, 0x10, R3, 0xd8, !PT ;  /* 0x0000001002027812 */ /* 0x002fca00078ed803 */
[----:B------:R3:W-:Y:S02]  /*0d40*/  STS [UR8+0x8], R2 ;  /* 0x00000802ff007988 */ /* 0x0007e40008000808 */
.L_x_31:
[----:B----4-:R-:W-:Y:S05]  /*0d50*/  BSYNC B2 ;  /* 0x0000000000027941 */ /* 0x010fea0003800000 */
.L_x_30:
[----:B------:R-:W-:Y:S04]  /*0d60*/  BSSY B3, `(.L_x_32) ;  /* 0x0000011000037945 */ /* 0x000fe80003800000 */
[----:B------:R-:W-:Y:S04]  /*0d70*/  BSSY B2, `(.L_x_33) ;  /* 0x000000e000027945 */ /* 0x000fe80003800000 */
[----:B------:R-:W-:Y:S05]  /*0d80*/  @P2 BRA `(.L_x_34) ;  /* 0x0000000000242947 */ /* 0x000fea0003800000 */
[----:B-1-3--:R-:W1:Y:S01]  /*0d90*/  LDS R2, [UR8+0x34] ;  /* 0x00003408ff027984 */ /* 0x00ae620008000800 */
[----:B------:R-:W-:-:S05]  /*0da0*/  IMAD.MOV.U32 R3, RZ, RZ, 0x3f000000 ;  /* 0x3f000000ff037424 */ /* 0x000fca00078e00ff */
[----:B-1----:R-:W-:-:S05]  /*0db0*/  LOP3.LUT R2, R2, 0xff000000, R3, 0xb8, !PT ;  /* 0xff00000002027812 */ /* 0x002fca00078eb803 */
[----:B------:R1:W-:Y:S01]  /*0dc0*/  STS [UR8+0x34], R2 ;  /* 0x00003402ff007988 */ /* 0x0003e20008000808 */
[----:B------:R-:W-:Y:S05]  /*0dd0*/  @P2 BRA `(.L_x_35) ;  /* 0x00000000001c2947 */ /* 0x000fea0003800000 */
[----:B-1----:R-:W1:Y:S01]  /*0de0*/  LDS R2, [UR8+0x38] ;  /* 0x00003808ff027984 */ /* 0x002e620008000800 */
[----:B------:R-:W-:-:S05]  /*0df0*/  IMAD.MOV.U32 R3, RZ, RZ, 0x7f ;  /* 0x0000007fff037424 */ /* 0x000fca00078e00ff */
[----:B-1----:R-:W-:-:S05]  /*0e00*/  LOP3.LUT R2, R2, 0xff, R3, 0xb8, !PT ;  /* 0x000000ff02027812 */ /* 0x002fca00078eb803 */
[----:B------:R4:W-:Y:S02]  /*0e10*/  STS [UR8+0x38], R2 ;  /* 0x00003802ff007988 */ /* 0x0009e40008000808 */
.L_x_34:
[----:B------:R-:W-:Y:S05]  /*0e20*/  @P2 BREAK B2 ;  /* 0x0000000000022942 */ /* 0x000fea0003800000 */
[----:B------:R-:W-:Y:S05]  /*0e30*/  @P2 BRA `(.L_x_36) ;  /* 0x00000000000c2947 */ /* 0x000fea0003800000 */
[----:B------:R1:W-:Y:S02]  /*0e40*/  STS [UR8+0x20], R5 ;  /* 0x00002005ff007988 */ /* 0x0003e40008000808 */
.L_x_35:
[----:B------:R-:W-:Y:S05]  /*0e50*/  BSYNC B2 ;  /* 0x0000000000027941 */ /* 0x000fea0003800000 */
.L_x_33:
[----:B------:R1:W-:Y:S02]  /*0e60*/  @!P2 STS [UR8+0x24], R4 ;  /* 0x00002404ff00a988 */ /* 0x0003e40008000808 */
.L_x_36:
[----:B------:R-:W-:Y:S05]  /*0e70*/  BSYNC B3 ;  /* 0x0000000000037941 */ /* 0x000fea0003800000 */
.L_x_32:
[----:B------:R-:W-:Y:S05]  /*0e80*/  WARPSYNC.ALL ;  /* 0x0000000000007948 */ /* 0x000fea0003800000 */
[----:B------:R-:W-:Y:S04]  /*0e90*/  BSSY B3, `(.L_x_37) ;  /* 0x000000e000037945 */ /* 0x000fe80003800000 */
[----:B------:R-:W-:Y:S05]  /*0ea0*/  @P2 BRA `(.L_x_38) ;  /* 0x0000000000302947 */ /* 0x000fea0003800000 */
[----:B------:R-:W5:Y:S01]  /*0eb0*/  LDS R3, [UR8+0x34] ;  /* 0x00003408ff037984 */ /* 0x000f620008000800 */
[----:B-1----:R-:W1:Y:S03]  /*0ec0*/  LDC.64 R4, c[0x0][0x248] ;  /* 0x00009200ff047b82 */ /* 0x002e660000000a00 */
[----:B---34-:R-:W3:Y:S01]  /*0ed0*/  LDS R2, [UR8+0x1c] ;  /* 0x00001c08ff027984 */ /* 0x018ee20008000800 */
[C---:B-1----:R-:W-:Y:S01]  /*0ee0*/  SHF.L.U64.HI R5, R4.reuse, 0x1, R5 ;  /* 0x0000000104057819 */ /* 0x042fe20000010205 */
[----:B------:R-:W-:-:S03]  /*0ef0*/  IMAD.SHL.U32 R4, R4, 0x2, RZ ;  /* 0x0000000204047824 */ /* 0x000fc600078e00ff */
[--C-:B------:R-:W-:Y:S02]  /*0f00*/  SHF.R.U32.HI R7, RZ, 0x4, R5.reuse ;  /* 0x00000004ff077819 */ /* 0x100fe40000011605 */
[----:B------:R-:W-:-:S05]  /*0f10*/  SHF.R.U64 R4, R4, 0x4, R5 ;  /* 0x0000000404047819 */ /* 0x000fca0000001205 */
[----:B------:R1:W-:Y:S01]  /*0f20*/  STS [UR8+0xc], R4 ;  /* 0x00000c04ff007988 */ /* 0x0003e20008000808 */
[----:B-----5:R-:W-:Y:S02]  /*0f30*/  LOP3.LUT R3, R3, 0x7, RZ, 0xb8, !PT ;  /* 0x0000000703037812 */ /* 0x020fe400078eb8ff */
[----:B---3--:R-:W-:-:S03]  /*0f40*/  LOP3.LUT R2, R2, 0xf, R7, 0xb8, !PT ;  /* 0x0000000f02027812 */ /* 0x008fc600078eb807 */
[----:B------:R1:W-:Y:S04]  /*0f50*/  STS [UR8+0x34], R3 ;  /* 0x00003403ff007988 */ /* 0x0003e80008000808 */
[----:B------:R1:W-:Y:S02]  /*0f60*/  STS [UR8+0x1c], R2 ;  /* 0x00001c02ff007988 */ /* 0x0003e40008000808 */
.L_x_38:
[----:B------:R-:W-:Y:S05]  /*0f70*/  BSYNC B3 ;  /* 0x0000000000037941 */ /* 0x000fea0003800000 */
.L_x_37:
[----:B------:R-:W-:Y:S04]  /*0f80*/  BSSY B3, `(.L_x_39) ;  /* 0x000001a000037945 */ /* 0x000fe80003800000 */
[----:B------:R-:W-:Y:S04]  /*0f90*/  BSSY B4, `(.L_x_40) ;  /* 0x0000015000047945 */ /* 0x000fe80003800000 */
[----:B------:R-:W-:Y:S05]  /*0fa0*/  @P2 BRA `(.L_x_41) ;  /* 0x0000000000202947 */ /* 0x000fea0003800000 */
[----:B-1-34-:R-:W1:Y:S02]  /*0fb0*/  LDS R2, [UR8+0x34] ;  /* 0x00003408ff027984 */ /* 0x01ae640008000800 */
[----:B-1----:R-:W-:-:S05]  /*0fc0*/  LOP3.LUT R2, R2, 0x38, RZ, 0xb8, !PT ;  /* 0x0000003802027812 */ /* 0x002fca00078eb8ff */
[----:B------:R1:W-:Y:S01]  /*0fd0*/  STS [UR8+0x34], R2 ;  /* 0x00003402ff007988 */ /* 0x0003e20008000808 */
[----:B------:R-:W-:Y:S05]  /*0fe0*/  @P2 BRA `(.L_x_42) ;  /* 0x0000000000202947 */ /* 0x000fea0003800000 */
[----:B-1----:R-:W1:Y:S01]  /*0ff0*/  LDS R2, [UR8+0x8] ;  /* 0x00000808ff027984 */ /* 0x002e620008000800 */
[----:B------:R-:W-:-:S05]  /*1000*/  IMAD.MOV.U32 R3, RZ, RZ, 0x780 ;  /* 0x00000780ff037424 */ /* 0x000fca00078e00ff */
[----:B-1----:R-:W-:-:S05]  /*1010*/  LOP3.LUT R2, R2, 0x500, R3, 0xd8, !PT ;  /* 0x0000050002027812 */ /* 0x002fca00078ed803 */
[----:B------:R1:W-:Y:S02]  /*1020*/  STS [UR8+0x8], R2 ;  /* 0x00000802ff007988 */ /* 0x0003e40008000808 */
.L_x_41:
[----:B------:R-:W-:Y:S05]  /*1030*/  @P2 BRA `(.L_x_43) ;  /* 0x0000000000282947 */ /* 0x000fea0003800000 */
[----:B-1-34-:R-:W1:Y:S02]  /*1040*/  LDS R2, [UR8+0x8] ;  /* 0x00000808ff027984 */ /* 0x01ae640008000800 */
[----:B-1----:R-:W-:-:S05]  /*1050*/  LOP3.LUT R2, R2, 0x1800, RZ, 0xb8, !PT ;  /* 0x0000180002027812 */ /* 0x002fca00078eb8ff */
[----:B------:R3:W-:Y:S02]  /*1060*/  STS [UR8+0x8], R2 ;  /* 0x00000802ff007988 */ /* 0x0007e40008000808 */
.L_x_42:
[----:B------:R-:W-:Y:S05]  /*1070*/  @P2 BREAK B4 ;  /* 0x0000000000042942 */ /* 0x000fea0003800000 */
[----:B------:R-:W-:Y:S05]  /*1080*/  @P2 BRA `(.L_x_44) ;  /* 0x0000000000242947 */ /* 0x000fea0003800000 */
[----:B-1-3--:R-:W1:Y:S01]  /*1090*/  LDS R2, [UR8+0x8] ;  /* 0x00000808ff027984 */ /* 0x00ae620008000800 */
[----:B------:R-:W-:-:S05]  /*10a0*/  IMAD.MOV.U32 R3, RZ, RZ, 0x6000 ;  /* 0x00006000ff037424 */ /* 0x000fca00078e00ff */
[----:B-1----:R-:W-:-:S04]  /*10b0*/  LOP3.LUT R2, R2, 0x6000, R3, 0xd8, !PT ;  /* 0x0000600002027812 */ /* 0x002fc800078ed803 */
[----:B------:R-:W-:-:S05]  /*10c0*/  LOP3.LUT R2, R2, 0x400000, RZ, 0xb8, !PT ;  /* 0x0040000002027812 */ /* 0x000fca00078eb8ff */
[----:B------:R1:W-:Y:S02]  /*10d0*/  STS [UR8+0x8], R2 ;  /* 0x00000802ff007988 */ /* 0x0003e40008000808 */
.L_x_43:
[----:B------:R-:W-:Y:S05]  /*10e0*/  BSYNC B4 ;  /* 0x0000000000047941 */ /* 0x000fea0003800000 */
.L_x_40:
[----:B-1-34-:R-:W1:Y:S02]  /*10f0*/  @!P2 LDS R2, [UR8+0x8] ;  /* 0x00000808ff02a984 */ /* 0x01ae640008000800 */
[----:B-1----:R-:W-:-:S05]  /*1100*/  @!P2 LOP3.LUT R2, R2, 0x8000, RZ, 0xb8, !PT ;  /* 0x000080000202a812 */ /* 0x002fca00078eb8ff */
[----:B------:R4:W-:Y:S02]  /*1110*/  @!P2 STS [UR8+0x8], R2 ;  /* 0x00000802ff00a988 */ /* 0x0009e40008000808 */
.L_x_44:
[----:B------:R-:W-:Y:S05]  /*1120*/  BSYNC B3 ;  /* 0x0000000000037941 */ /* 0x000fea0003800000 */
.L_x_39:
[----:B------:R-:W-:Y:S05]  /*1130*/  WARPSYNC.ALL ;  /* 0x0000000000007948 */ /* 0x000fea0003800000 */
[----:B------:R-:W-:Y:S01]  /*1140*/  UIADD3 UR4, UR4, 0x100, URZ ;  /* 0x0000010004047890 */ /* 0x000fe2000fffe03f */
[----:B------:R-:W-:Y:S01]  /*1150*/  ISETP.GE.AND P1, PT, R15, 0x1, PT ;  /* 0x000000010f00780c */ /* 0x000fe20003f26270 */
[----:B------:R-:W-:Y:S01]  /*1160*/  IMAD.MOV.U32 R24, RZ, RZ, RZ ;  /* 0x000000ffff187224 */ /* 0x000fe200078e00ff */
[----:B------:R-:W-:Y:S01]  /*1170*/  SHF.R.U32.HI R7, RZ, 0x5, R0 ;  /* 0x00000005ff077819 */ /* 0x000fe20000011600 */
[----:B------:R-:W-:-:S04]  /*1180*/  UIADD3 UR24, UP0, UR4, UR24, URZ ;  /* 0x0000001804187290 */ /* 0x000fc8000ff1e03f */
[----:B------:R-:W-:Y:S01]  /*1190*/  ULEA.HI.X.SX32 UR25, UR4, UR25, 0x1, UP0 ;  /* 0x0000001904197291 */ /* 0x000fe200080f0e3f */
[----:B------:R-:W-:Y:S11]  /*11a0*/  @P0 BRA `(.L_x_45) ;  /* 0x0000000000280947 */ /* 0x000ff60003800000 */
[----:B-1-34-:R-:W1:Y:S01]  /*11b0*/  S2R R2, SR_LANEID ;  /* 0x0000000000027919 */ /* 0x01ae620000000000 */
[----:B------:R-:W-:Y:S05]  /*11c0*/  WARPSYNC.ALL ;  /* 0x0000000000007948 */ /* 0x000fea0003800000 */
[----:B-1----:R-:W-:-:S05]  /*11d0*/  IMAD.SHL.U32 R4, R2, 0x4, RZ ;  /* 0x0000000402047824 */ /* 0x002fca00078e00ff */
[----:B------:R-:W1:Y:S01]  /*11e0*/  LDS R5, [R4+UR8] ;  /* 0x0000000804057984 */ /* 0x000e620008000800 */
[----:B------:R-:W-:-:S05]  /*11f0*/  IADD3 R2, P3, R4, UR24, RZ ;  /* 0x0000001804027c10 */ /* 0x000fca000ff7e0ff */
[----:B------:R-:W-:-:S05]  /*1200*/  IMAD.X R3, RZ, RZ, UR25, P3 ;  /* 0x00000019ff037e24 */ /* 0x000fca00098e06ff */
[----:B-1----:R1:W3:Y:S01]  /*1210*/  ATOMG.E.EXCH.STRONG.GPU PT, RZ, [R2], R5 ;  /* 0x0000000502ff73a8 */ /* 0x0022e200041ee100 */
[----:B------:R-:W-:-:S04]  /*1220*/  DEPBAR {5,4,3,2,1,0} ;  /* 0x0000003f0000791a */ /* 0x000fc80000000000 */
[----:B------:R1:W-:Y:S01]  /*1230*/  UTMACCTL.IV [UR24] ;  /* 0x00000000180079b9 */ /* 0x0003e20008000000 */
[----:B------:R-:W-:Y:S01]  /*1240*/  NOP ;  /* 0x0000000000007918 */ /* 0x000fe20000000000 */
.L_x_45:
[----:B------:R-:W-:Y:S05]  /*1250*/  @P0 BRA `(.L_x_46) ;  /* 0x00000000000c0947 */ /* 0x000fea0003800000 */
[----:B------:R0:W-:Y:S01]  /*1260*/  UTMACMDFLUSH ;  /* 0x00000000000079b7 */ /* 0x0001e20000000000 */
[----:B------:R-:W-:Y:S05]  /*1270*/  @P0 BRA `(.L_x_46) ;  /* 0x0000000000040947 */ /* 0x000fea0003800000 */
[----:B------:R-:W-:-:S04]  /*1280*/  DEPBAR.LE SB0, 0x0 ;  /* 0x000080000000791a */ /* 0x000fc80000000000 */
.L_x_46:
[----:B------:R-:W-:Y:S05]  /*1290*/  WARPSYNC.ALL ;  /* 0x0000000000007948 */ /* 0x000fea0003800000 */
[----:B---3--:R-:W-:Y:S01]  /*12a0*/  BAR.SYNC.DEFER_BLOCKING 0x0 ;  /* 0x0000000000007b1d */ /* 0x008fe20000010000 */
[----:B------:R-:W-:Y:S01]  /*12b0*/  R2UR UR27, R7 ;  /* 0x00000000071b72ca */ /* 0x000fe200000e0000 */
[----:B------:R-:W-:Y:S01]  /*12c0*/  USHF.L.U32 UR26, UR32, 0x7, URZ ;  /* 0x00000007201a7899 */ /* 0x000fe2000800063f */
[----:B------:R-:W-:Y:S01]  /*12d0*/  IMAD.MOV.U32 R25, RZ, RZ, RZ ;  /* 0x000000ffff197224 */ /* 0x000fe200078e00ff */
[----:B------:R-:W-:Y:S01]  /*12e0*/  USHF.L.U32 UR11, UR33, 0x7, URZ ;  /* 0x00000007210b7899 */ /* 0x000fe2000800063f */
[----:B------:R-:W-:Y:S01]  /*12f0*/  CS2R R26, SRZ ;  /* 0x00000000001a7805 */ /* 0x000fe2000001ff00 */
[----:B------:R-:W-:Y:S01]  /*1300*/  VOTEU.ALL UP0, P2 ;  /* 0x00000000003f7886 */ /* 0x000fe20001000000 */
[----:B------:R-:W-:Y:S01]  /*1310*/  UMOV UR4, 0x1 ;  /* 0x0000000100047882 */ /* 0x000fe20000000000 */
[----:B------:R-:W-:-:S02]  /*1320*/  CS2R R28, SRZ ;  /* 0x00000000001c7805 */ /* 0x000fc4000001ff00 */
[----:B------:R-:W-:Y:S02]  /*1330*/  CS2R R30, SRZ ;  /* 0x00000000001e7805 */ /* 0x000fe4000001ff00 */
[----:B------:R-:W-:Y:S01]  /*1340*/  CS2R R32, SRZ ;  /* 0x0000000000207805 */ /* 0x000fe2000001ff00 */
[----:B------:R-:W-:-:S04]  /*1350*/  @!UP0 UIADD3 UR4, -UR4, 0x100000, URZ ;  /* 0x0010000004048890 */ /* 0x000fc8000fffe13f */
[----:B------:R-:W-:Y:S02]  /*1360*/  @!UP0 USHF.L.U32 UR5, UR4, 0xb, URZ ;  /* 0x0000000b04058899 */ /* 0x000fe4000800063f */
[----:B------:R-:W-:Y:S01]  /*1370*/  @!UP0 USHF.L.U32 UR4, UR4, 0x1, URZ ;  /* 0x0000000104048899 */ /* 0x000fe2000800063f */
[----:B------:R-:W-:Y:S01]  /*1380*/  CS2R R34, SRZ ;  /* 0x0000000000227805 */ /* 0x000fe2000001ff00 */
[----:B------:R-:W-:Y:S01]  /*1390*/  VOTEU.ALL UP0, P2 ;  /* 0x00000000003f7886 */ /* 0x000fe20001000000 */
[----:B------:R-:W-:Y:S02]  /*13a0*/  CS2R R36, SRZ ;  /* 0x0000000000247805 */ /* 0x000fe4000001ff00 */
[----:B------:R-:W-:Y:S02]  /*13b0*/  CS2R R38, SRZ ;  /* 0x0000000000267805 */ /* 0x000fe4000001ff00 */
[----:B------:R-:W-:Y:S02]  /*13c0*/  CS2R R40, SRZ ;  /* 0x0000000000287805 */ /* 0x000fe4000001ff00 */
[----:B------:R-:W-:-:S02]  /*13d0*/  CS2R R42, SRZ ;  /* 0x00000000002a7805 */ /* 0x000fc4000001ff00 */
[----:B------:R-:W-:Y:S02]  /*13e0*/  CS2R R44, SRZ ;  /* 0x00000000002c7805 */ /* 0x000fe4000001ff00 */
[----:B------:R-:W-:Y:S02]  /*13f0*/  CS2R R46, SRZ ;  /* 0x00000000002e7805 */ /* 0x000fe4000001ff00 */
[----:B------:R-:W-:Y:S02]  /*1400*/  CS2R R48, SRZ ;  /* 0x0000000000307805 */ /* 0x000fe4000001ff00 */
[----:B------:R-:W-:Y:S02]  /*1410*/  CS2R R50, SRZ ;  /* 0x0000000000327805 */ /* 0x000fe4000001ff00 */
[----:B------:R-:W-:Y:S02]  /*1420*/  CS2R R52, SRZ ;  /* 0x0000000000347805 */ /* 0x000fe4000001ff00 */
[----:B------:R-:W-:Y:S01]  /*1430*/  CS2R R54, SRZ ;  /* 0x0000000000367805 */ /* 0x000fe2000001ff00 */
[----:B------:R-:W3:Y:S02]  /*1440*/  FENCE.VIEW.ASYNC.S ;  /* 0x00000000000073c6 */ /* 0x000ee40000000000 */
[----:B---3--:R3:W1:Y:S01]  /*1450*/  @!UP0 SYNCS.EXCH.64 URZ, [UR8+0x8000], UR4 ;  /* 0x00800004083f85b2 */ /* 0x0086620008000100 */
[----:B------:R-:W-:-:S02]  /*1460*/  CS2R R56, SRZ ;  /* 0x0000000000387805 */ /* 0x000fc4000001ff00 */
[----:B------:R-:W-:Y:S02]  /*1470*/  CS2R R58, SRZ ;  /* 0x00000000003a7805 */ /* 0x000fe4000001ff00 */
[----:B------:R-:W-:Y:S02]  /*1480*/  CS2R R60, SRZ ;  /* 0x00000000003c7805 */ /* 0x000fe4000001ff00 */
        /* <DEDUP_REMOVED lines=12> */
[----:B------:R-:W-:Y:S01]  /*1550*/  CS2R R86, SRZ ;  /* 0x0000000000567805 */ /* 0x000fe2000001ff00 */
[----:B-1----:R-:W-:Y:S06]  /*1560*/  @!P1 BRA `(.L_x_47) ;  /* 0x0000000400889947 */ /* 0x002fec0003800000 */
[----:B---3--:R-:W-:Y:S01]  /*1570*/  UIADD3 UR5, UR8, 0x4000, URZ ;  /* 0x0000400008057890 */ /* 0x008fe2000fffe03f */
[----:B------:R-:W-:Y:S01]  /*1580*/  CS2R R24, SRZ ;  /* 0x0000000000187805 */ /* 0x000fe2000001ff00 */
[----:B------:R-:W-:Y:S01]  /*1590*/  UMOV UR4, URZ ;  /* 0x0000003f00047c82 */ /* 0x000fe20008000000 */
[----:B------:R-:W-:Y:S01]  /*15a0*/  CS2R R26, SRZ ;  /* 0x00000000001a7805 */ /* 0x000fe2000001ff00 */
[----:B------:R-:W-:Y:S01]  /*15b0*/  USHF.R.U32.HI UR5, URZ, 0x4, UR5 ;  /* 0x000000043f057899 */ /* 0x000fe20008011605 */
[----:B------:R-:W-:Y:S02]  /*15c0*/  CS2R R28, SRZ ;  /* 0x00000000001c7805 */ /* 0x000fe4000001ff00 */
[----:B------:R-:W-:Y:S02]  /*15d0*/  CS2R R30, SRZ ;  /* 0x00000000001e7805 */ /* 0x000fe4000001ff00 */
[----:B------:R-:W-:Y:S01]  /*15e0*/  CS2R R32, SRZ ;  /* 0x0000000000207805 */ /* 0x000fe2000001ff00 */
[----:B------:R-:W-:Y:S01]  /*15f0*/  USGXT.U32 UR5, UR5, 0xe ;  /* 0x0000000e0505789a */ /* 0x000fe20008000000 */
[----:B------:R-:W-:-:S02]  /*1600*/  CS2R R34, SRZ ;  /* 0x0000000000227805 */ /* 0x000fc4000001ff00 */
[----:B------:R-:W-:Y:S02]  /*1610*/  CS2R R36, SRZ ;  /* 0x0000000000247805 */ /* 0x000fe4000001ff00 */
[----:B------:R-:W-:Y:S01]  /*1620*/  CS2R R38, SRZ ;  /* 0x0000000000267805 */ /* 0x000fe2000001ff00 */
[----:B------:R-:W-:Y:S01]  /*1630*/  UIADD3 UR6, UP0, UR5, 0x2000080, URZ ;  /* 0x0200008005067890 */ /* 0x000fe2000ff1e03f */
[----:B------:R-:W-:Y:S02]  /*1640*/  CS2R R40, SRZ ;  /* 0x0000000000287805 */ /* 0x000fe4000001ff00 */
[----:B------:R-:W-:Y:S02]  /*1650*/  CS2R R42, SRZ ;  /* 0x00000000002a7805 */ /* 0x000fe4000001ff00 */
[----:B------:R-:W-:Y:S01]  /*1660*/  CS2R R44, SRZ ;  /* 0x00000000002c7805 */ /* 0x000fe2000001ff00 */
[----:B------:R-:W-:Y:S01]  /*1670*/  UIADD3.X UR7, UR4, 0x40000040, URZ, UP0, !UPT ;  /* 0x4000004004077890 */ /* 0x000fe200087fe43f */
        /* <DEDUP_REMOVED lines=20> */
[----:B------:R-:W-:Y:S01]  /*17c0*/  CS2R R86, SRZ ;  /* 0x0000000000567805 */ /* 0x000fe2000001ff00 */
[----:B------:R-:W-:Y:S02]  /*17d0*/  ULOP3.LUT UR34, UR5, 0x2000000, URZ, 0xfc, !UPT ;  /* 0x0200000005227892 */ /* 0x000fe4000f8efc3f */
[----:B------:R-:W-:Y:S02]  /*17e0*/  UIADD3.64 UR30, UR6, 0x80, URZ ;  /* 0x00000080061e7897 */ /* 0x000fe4000fffe03f */
[----:B------:R-:W-:Y:S01]  /*17f0*/  UIADD3.64 UR14, UR6, 0x100, URZ ;  /* 0x00000100060e7897 */ /* 0x000fe2000fffe03f */
[----:B------:R-:W-:-:S11]  /*1800*/  UMOV UR10, URZ ;  /* 0x0000003f000a7c82 */ /* 0x000fd60008000000 */
.L_x_49:
[----:B------:R-:W-:Y:S01]  /*1810*/  BAR.SYNC.DEFER_BLOCKING 0x0 ;  /* 0x0000000000007b1d */ /* 0x000fe20000010000 */
[----:B----4-:R-:W-:Y:S01]  /*1820*/  @!P2 IMAD.MOV.U32 R2, RZ, RZ, 0x8000 ;  /* 0x00008000ff02a424 */ /* 0x010fe200078e00ff */
[----:B------:R-:W-:Y:S02]  /*1830*/  ELECT P0, URZ, PT ;  /* 0x00000000003f782f */ /* 0x000fe40003800000 */
[----:B------:R-:W-:Y:S02]  /*1840*/  ELECT P1, URZ, PT ;  /* 0x00000000003f782f */ /* 0x000fe40003820000 */
[C---:B------:R-:W-:Y:S01]  /*1850*/  ISETP.LT.U32.AND P0, PT, R6.reuse, 0x20, P0 ;  /* 0x000000200600780c */ /* 0x040fe20000701070 */
[----:B------:R-:W-:Y:S01]  /*1860*/  ULOP3.LUT UR18, UR27, 0x1, URZ, 0xc0, !UPT ;  /* 0x000000011b127892 */ /* 0x000fe2000f8ec03f */
[----:B------:R-:W-:Y:S01]  /*1870*/  ISETP.LT.U32.AND P1, PT, R6, 0x40, P1 ;  /* 0x000000400600780c */ /* 0x000fe20000f21070 */
[----:B------:R-:W-:Y:S02]  /*1880*/  UMOV UR19, UR10 ;  /* 0x0000000a00137c82 */ /* 0x000fe40008000000 */
[----:B------:R-:W-:-:S02]  /*1890*/  ULEA UR16, UR18, UR8, 0xd ;  /* 0x0000000812107291 */ /* 0x000fc4000f8e683f */
[----:B------:R-:W-:-:S06]  /*18a0*/  ULEA UR18, UR18, UR26, 0x6 ;  /* 0x0000001a12127291 */ /* 0x000fcc000f8e303f */
[----:B------:R-:W-:Y:S01]  /*18b0*/  VOTEU.ANY UP0, P0 ;  /* 0x00000000003f7886 */ /* 0x000fe20000000100 */
[----:B------:R-:W-:Y:S01]  /*18c0*/  VOTEU.ANY UP2, P0 ;  /* 0x00000000003f7886 */ /* 0x000fe20000040100 */
[----:B------:R-:W-:Y:S01]  /*18d0*/  VOTEU.ANY UP1, P1 ;  /* 0x00000000003f7886 */ /* 0x000fe20000820100 */
[----:B------:R-:W-:Y:S01]  /*18e0*/  VOTEU.ANY UP3, P1 ;  /* 0x00000000003f7886 */ /* 0x000fe20000860100 */
[----:B------:R1:W-:Y:S01]  /*18f0*/  @!P2 SYNCS.ARRIVE.TRANS64 RZ, [UR8+0x8000], R2 ;  /* 0x00800002ffffa9a7 */ /* 0x0003e20008000008 */
[----:B------:R3:W-:Y:S06]  /*1900*/  MEMBAR.ALL.CTA ;  /* 0x0000000000007992 */ /* 0x0007ec0000008000 */
[----:B---3--:R-:W3:Y:S01]  /*1910*/  FENCE.VIEW.ASYNC.S ;  /* 0x00000000000073c6 */ /* 0x008ee20000000000 */
[----:B------:R-:W-:Y:S01]  /*1920*/  @UP0 UIADD3 UR9, UR8, 0x8000, URZ ;  /* 0x0000800008090890 */ /* 0x000fe2000fffe03f */
[----:B------:R-:W-:Y:S01]  /*1930*/  @UP0 UMOV UR4, UR20 ;  /* 0x0000001400040c82 */ /* 0x000fe20008000000 */
[----:B------:R-:W-:Y:S01]  /*1940*/  @UP0 UMOV UR5, UR21 ;  /* 0x0000001500050c82 */ /* 0x000fe20008000000 */
[----:B------:R-:W-:-:S02]  /*1950*/  @UP1 UIADD3 UR16, UR16, 0x4000, URZ ;  /* 0x0000400010101890 */ /* 0x000fc4000fffe03f */
[----:B------:R-:W-:Y:S01]  /*1960*/  @UP1 UIADD3 UR17, UR8, 0x8000, URZ ;  /* 0x0000800008111890 */ /* 0x000fe2000fffe03f */
[----:B-1----:R-:W-:Y:S01]  /*1970*/  SHF.L.U32 R2, R10, 0x1f, RZ ;  /* 0x0000001f0a027819 */ /* 0x002fe200000006ff */
[----:B------:R-:W-:Y:S01]  /*1980*/  @UP1 UMOV UR12, UR22 ;  /* 0x00000016000c1c82 */ /* 0x000fe20008000000 */
[----:B------:R-:W-:Y:S01]  /*1990*/  @UP1 UMOV UR13, UR23 ;  /* 0x00000017000d1c82 */ /* 0x000fe20008000000 */
[----:B---3--:R-:W-:Y:S06]  /*19a0*/  BAR.SYNC.DEFER_BLOCKING 0x0 ;  /* 0x0000000000007b1d */ /* 0x008fec0000010000 */
[----:B------:R1:W-:Y:S02]  /*19b0*/  @UP2 UTMALDG.2D [UR8], [UR4] ;  /* 0x00000008040025b4 */ /* 0x0003e40008008000 */
[----:B------:R-:W-:Y:S06]  /*19c0*/  BAR.SYNC.DEFER_BLOCKING 0x0 ;  /* 0x0000000000007b1d */ /* 0x000fec0000010000 */
[----:B------:R1:W-:Y:S02]  /*19d0*/  @UP3 UTMALDG.2D [UR16], [UR12] ;  /* 0x000000100c0035b4 */ /* 0x0003e40008008000 */
[----:B------:R-:W-:Y:S06]  /*19e0*/  BAR.SYNC.DEFER_BLOCKING 0x0 ;  /* 0x0000000000007b1d */ /* 0x000fec0000010000 */
[----:B------:R-:W3:Y:S02]  /*19f0*/  SYNCS.PHASECHK.TRANS64.TRYWAIT P0, [UR8+0x8000], R2 ;  /* 0x00800002ff0075a7 */ /* 0x000ee40008000148 */
[----:B-1-3--:R-:W-:Y:S05]  /*1a00*/  @!P0 BRA `(.L_x_48) ;  /* 0x00000004008c8947 */ /* 0x00afea0003800000 */
.L_x_50:
[----:B------:R-:W-:Y:S01]  /*1a10*/  USHF.L.U32 UR4, UR27, 0x7, URZ ;  /* 0x000000071b047899 */ /* 0x000fe2000800063f */
[----:B------:R-:W-:Y:S02]  /*1a20*/  WARPGROUP.DEPBAR.LE gsb0, 0x0 ;  /* 0x00008000000079c5 */ /* 0x000fe40000010000 */
[----:B------:R-:W-:Y:S01]  /*1a30*/  WARPGROUP.ARRIVE ;  /* 0x00000000000079c5 */ /* 0x000fe20000000000 */
[----:B------:R-:W-:Y:S01]  /*1a40*/  ULOP3.LUT UR4, UR4, 0x200, URZ, 0xc0, !UPT ;  /* 0x0000020004047892 */ /* 0x000fe2000f8ec03f */
[----:B------:R-:W1:Y:S01]  /*1a50*/  LDC R2, c[0x0][0x230] ;  /* 0x00008c00ff027b82 */ /* 0x000e620000000800 */
[----:B------:R-:W-:Y:S01]  /*1a60*/  UMOV UR18, UR34 ;  /* 0x0000002200127c82 */ /* 0x000fe20008000000 */
[----:B------:R-:W-:Y:S01]  /*1a70*/  UMOV UR19, 0x40000040 ;  /* 0x4000004000137882 */ /* 0x000fe20000000000 */
[----:B------:R-:W-:Y:S01]  /*1a80*/  ULEA.HI UR4, UR8, UR4, URZ, 0x1c ;  /* 0x0000000408047291 */ /* 0x000fe2000f8fe03f */
[----:B------:R-:W-:Y:S01]  /*1a90*/  LOP3.LUT R10, R10, 0x1, RZ, 0x3c, !PT ;  /* 0x000000010a0a7812 */ /* 0x000fe200078e3cff */
[----:B------:R-:W-:Y:S01]  /*1aa0*/  UMOV UR17, 0x40000040 ;  /* 0x4000004000117882 */ /* 0x000fe20000000000 */
[----:B------:R-:W-:-:S02]  /*1ab0*/  UIADD3 UR10, UR10, 0x40, URZ ;  /* 0x000000400a0a7890 */ /* 0x000fc4000fffe03f */
[----:B------:R-:W-:-:S03]  /*1ac0*/  ULOP3.LUT UR16, UR4, 0x3fff, URZ, 0xc0, !UPT ;  /* 0x00003fff04107892 */ /* 0x000fc6000f8ec03f */
[----:B------:R-:W-:-:S06]  /*1ad0*/  UMOV UR4, URZ ;  /* 0x0000003f00047c82 */ /* 0x000fcc0008000000 */
[----:B------:R-:W-:Y:S01]  /*1ae0*/  HGMMA.64x128x16.F32.BF16 R24, gdesc[UR16].tnspB, R24 ;  /* 0x41e00000101879f0 */ /* 0x000fe20008701818 */
[----:B------:R-:W-:-:S04]  /*1af0*/  UIADD3 UR16, UP0, UR16, 0x2, URZ ;  /* 0x0000000210107890 */ /* 0x000fc8000ff1e03f */
[----:B------:R-:W-:Y:S01]  /*1b00*/  UIADD3.X UR5, UR4, 0x40000040, URZ, UP0, !UPT ;  /* 0x4000004004057890 */ /* 0x000fe200087fe43f */
[----:B-1----:R-:W-:Y:S02]  /*1b10*/  ISETP.LE.AND P0, PT, R2, UR10, PT ;  /* 0x0000000a02007c0c */ /* 0x002fe4000bf03270 */
[----:B------:R-:W-:Y:S02]  /*1b20*/  UMOV UR4, UR16 ;  /* 0x0000001000047c82 */ /* 0x000fe40008000000 */
[----:B------:R-:W-:Y:S02]  /*1b30*/  UIADD3.64 UR28, UR4, 0x2, URZ ;  /* 0x00000002041c7897 */ /* 0x000fe4000fffe03f */
[----:B------:R-:W-:Y:S02]  /*1b40*/  UIADD3.64 UR12, UR4, 0x4, URZ ;  /* 0x00000004040c7897 */ /* 0x000fe4000fffe03f */
[----:B------:R-:W-:-:S12]  /*1b50*/  HGMMA.64x128x16.F32.BF16 R24, gdesc[UR4].tnspB, R24 ;  /* 0x41e00000041879f0 */ /* 0x000fd80008701818 */
[----:B------:R-:W-:-:S12]  /*1b60*/  HGMMA.64x128x16.F32.BF16 R24, gdesc[UR28].tnspB, R24 ;  /* 0x41e000001c1879f0 */ /* 0x000fd80008701818 */
[----:B------:R-:W-:Y:S01]  /*1b70*/  HGMMA.64x128x16.F32.BF16 R24, gdesc[UR12].tnspB, R24, gsb0 ;  /* 0x41e000000c1879f0 */ /* 0x000fe20008001818 */
[----:B------:R-:W-:Y:S05]  /*1b80*/  @!P0 BRA `(.L_x_49) ;  /* 0xfffffffc00208947 */ /* 0x000fea000383ffff */
.L_x_47:
[C---:B----4-:R-:W-:Y:S01]  /*1b90*/  IMAD.SHL.U32 R2, R0.reuse, 0x80, RZ ;  /* 0x0000008000027824 */ /* 0x050fe200078e00ff */
[----:B------:R-:W-:Y:S02]  /*1ba0*/  WARPGROUP.DEPBAR.LE gsb0, 0x0 ;  /* 0x00008000000079c5 */ /* 0x000fe40000010000 */
[----:B------:R-:W-:Y:S01]  /*1bb0*/  IMAD.SHL.U32 R3, R0, 0x10, RZ ;  /* 0x0000001000037824 */ /* 0x000fe200078e00ff */
[----:B------:R-:W-:Y:S01]  /*1bc0*/  BAR.SYNC.DEFER_BLOCKING 0x0 ;  /* 0x0000000000007b1d */ /* 0x000fe20000010000 */
[----:B------:R-:W-:Y:S02]  /*1bd0*/  LOP3.LUT R2, R2, 0x780, RZ, 0xc0, !PT ;  /* 0x0000078002027812 */ /* 0x000fe400078ec0ff */
[----:B------:R-:W-:Y:S02]  /*1be0*/  ELECT P0, URZ, PT ;  /* 0x00000000003f782f */ /* 0x000fe40003800000 */
[----:B------:R-:W-:Y:S01]  /*1bf0*/  F2FP.BF16.F32.PACK_AB R24, R25, R24 ;  /* 0x000000181918723e */ /* 0x000fe200000010ff */
[----:B------:R-:W-:Y:S01]  /*1c00*/  ULOP3.LUT UR27, UR27, 0x1, URZ, 0xc0, !UPT ;  /* 0x000000011b1b7892 */ /* 0x000fe2000f8ec03f */
[----:B------:R-:W-:Y:S01]  /*1c10*/  LOP3.LUT R3, R2, 0x70, R3, 0xf8, !PT ;  /* 0x0000007002037812 */ /* 0x000fe200078ef803 */
[----:B------:R-:W-:Y:S01]  /*1c20*/  UMOV UR14, UR11 ;  /* 0x0000000b000e7c82 */ /* 0x000fe20008000000 */
[----:B------:R-:W-:Y:S01]  /*1c30*/  F2FP.BF16.F32.PACK_AB R25, R27, R26 ;  /* 0x0000001a1b19723e */ /* 0x000fe200000010ff */
[----:B------:R-:W-:Y:S01]  /*1c40*/  ULEA UR12, UR27, UR8, 0xe ;  /* 0x000000081b0c7291 */ /* 0x000fe2000f8e703f */
[----:B------:R-:W-:Y:S01]  /*1c50*/  LOP3.LUT R3, R3, 0x10, R0, 0x78, !PT ;  /* 0x0000001003037812 */ /* 0x000fe200078e7800 */
[----:B------:R-:W-:Y:S01]  /*1c60*/  IMAD.SHL.U32 R0, R0, 0x40, RZ ;  /* 0x0000004000007824 */ /* 0x000fe200078e00ff */
[----:B------:R-:W-:Y:S01]  /*1c70*/  F2FP.BF16.F32.PACK_AB R56, R57, R56 ;  /* 0x000000383938723e */ /* 0x000fe200000010ff */
[----:B------:R-:W-:Y:S01]  /*1c80*/  ULEA UR13, UR27, UR26, 0x6 ;  /* 0x0000001a1b0d7291 */ /* 0x000fe2000f8e303f */
[----:B------:R-:W-:-:S02]  /*1c90*/  F2FP.BF16.F32.PACK_AB R26, R29, R28 ;  /* 0x0000001c1d1a723e */ /* 0x000fc400000010ff */
[----:B------:R-:W-:Y:S02]  /*1ca0*/  LOP3.LUT R0, R3, 0x3800, R0, 0xf8, !PT ;  /* 0x0000380003007812 */ /* 0x000fe400078ef800 */
[----:B------:R-:W-:Y:S02]  /*1cb0*/  F2FP.BF16.F32.PACK_AB R27, R31, R30 ;  /* 0x0000001e1f1b723e */ /* 0x000fe400000010ff */
[C---:B------:R-:W-:Y:S01]  /*1cc0*/  LOP3.LUT R3, R0.reuse, 0x20, RZ, 0x3c, !PT ;  /* 0x0000002000037812 */ /* 0x040fe200078e3cff */
[C---:B------:R-:W-:Y:S01]  /*1cd0*/  VIADD R2, R0.reuse, UR8 ;  /* 0x0000000800027c36 */ /* 0x040fe20008000000 */
[----:B------:R-:W-:Y:S02]  /*1ce0*/  LOP3.LUT R4, R0, 0x40, RZ, 0x3c, !PT ;  /* 0x0000004000047812 */ /* 0x000fe400078e3cff */
[----:B------:R-:W-:Y:S01]  /*1cf0*/  F2FP.BF16.F32.PACK_AB R32, R33, R32 ;  /* 0x000000202120723e */ /* 0x000fe200000010ff */
[----:B------:R-:W-:Y:S01]  /*1d00*/  VIADD R3, R3, UR8 ;  /* 0x0000000803037c36 */ /* 0x000fe20008000000 */
[----:B------:R-:W-:Y:S01]  /*1d10*/  F2FP.BF16.F32.PACK_AB R57, R59, R58 ;  /* 0x0000003a3b39723e */ /* 0x000fe200000010ff */
[----:B------:R-:W1:Y:S01]  /*1d20*/  @!P2 SYNCS.CCTL.IV [UR8+0x8000] ;  /* 0x00800000ff00a9b1 */ /* 0x000e620008000008 */
[----:B------:R-:W-:Y:S01]  /*1d30*/  F2FP.BF16.F32.PACK_AB R33, R35, R34 ;  /* 0x000000222321723e */ /* 0x000fe200000010ff */
[----:B------:R-:W-:Y:S01]  /*1d40*/  VIADD R4, R4, UR8 ;  /* 0x0000000804047c36 */ /* 0x000fe20008000000 */
[----:B------:R-:W-:Y:S01]  /*1d50*/  F2FP.BF16.F32.PACK_AB R58, R61, R60 ;  /* 0x0000003c3d3a723e */ /* 0x000fe200000010ff */
[----:B-1----:R-:W-:Y:S01]  /*1d60*/  STSM.16.M88.4 [R2], R24 ;  /* 0x0000001802007844 */ /* 0x002fe20000000200 */
[----:B------:R-:W-:-:S02]  /*1d70*/  F2FP.BF16.F32.PACK_AB R59, R63, R62 ;  /* 0x0000003e3f3b723e */ /* 0x000fc400000010ff */
[----:B------:R-:W-:Y:S02]  /*1d80*/  F2FP.BF16.F32.PACK_AB R64, R65, R64 ;  /* 0x000000404140723e */ /* 0x000fe400000010ff */
[----:B------:R-:W-:Y:S01]  /*1d90*/  LOP3.LUT R0, R0, 0x60, RZ, 0x3c, !PT ;  /* 0x0000006000007812 */ /* 0x000fe200078e3cff */
[----:B------:R-:W-:Y:S01]  /*1da0*/  STSM.16.M88.4 [R2+0x4000], R56 ;  /* 0x0040003802007844 */ /* 0x000fe20000000200 */
[----:B------:R-:W-:Y:S02]  /*1db0*/  F2FP.BF16.F32.PACK_AB R34, R37, R36 ;  /* 0x000000242522723e */ /* 0x000fe400000010ff */
[----:B------:R-:W-:Y:S01]  /*1dc0*/  F2FP.BF16.F32.PACK_AB R35, R39, R38 ;  /* 0x000000262723723e */ /* 0x000fe200000010ff */
[----:B------:R-:W-:Y:S01]  /*1dd0*/  VIADD R0, R0, UR8 ;  /* 0x0000000800007c36 */ /* 0x000fe20008000000 */
[----:B------:R-:W-:Y:S02]  /*1de0*/  F2FP.BF16.F32.PACK_AB R40, R41, R40 ;  /* 0x000000282928723e */ /* 0x000fe400000010ff */
[----:B------:R-:W-:Y:S01]  /*1df0*/  F2FP.BF16.F32.PACK_AB R65, R67, R66 ;  /* 0x000000424341723e */ /* 0x000fe200000010ff */
[----:B------:R-:W-:Y:S01]  /*1e00*/  STSM.16.M88.4 [R3], R32 ;  /* 0x0000002003007844 */ /* 0x000fe20000000200 */
[----:B------:R-:W-:-:S02]  /*1e10*/  F2FP.BF16.F32.PACK_AB R41, R43, R42 ;  /* 0x0000002a2b29723e */ /* 0x000fc400000010ff */
[----:B------:R-:W-:Y:S02]  /*1e20*/  F2FP.BF16.F32.PACK_AB R66, R69, R68 ;  /* 0x000000444542723e */ /* 0x000fe400000010ff */
[----:B------:R-:W-:Y:S02]  /*1e30*/  F2FP.BF16.F32.PACK_AB R67, R71, R70 ;  /* 0x000000464743723e */ /* 0x000fe400000010ff */
[----:B------:R-:W-:Y:S02]  /*1e40*/  F2FP.BF16.F32.PACK_AB R72, R73, R72 ;  /* 0x000000484948723e */ /* 0x000fe400000010ff */
[----:B------:R-:W-:Y:S01]  /*1e50*/  F2FP.BF16.F32.PACK_AB R42, R45, R44 ;  /* 0x0000002c2d2a723e */ /* 0x000fe200000010ff */
[----:B------:R-:W-:Y:S01]  /*1e60*/  STSM.16.M88.4 [R3+0x4000], R64 ;  /* 0x0040004003007844 */ /* 0x000fe20000000200 */
[----:B------:R-:W-:Y:S02]  /*1e70*/  F2FP.BF16.F32.PACK_AB R43, R47, R46 ;  /* 0x0000002e2f2b723e */ /* 0x000fe400000010ff */
[----:B------:R-:W-:-:S02]  /*1e80*/  F2FP.BF16.F32.PACK_AB R48, R49, R48 ;  /* 0x000000303130723e */ /* 0x000fc400000010ff */
[----:B------:R-:W-:Y:S01]  /*1e90*/  F2FP.BF16.F32.PACK_AB R73, R75, R74 ;  /* 0x0000004a4b49723e */ /* 0x000fe200000010ff */
[----:B------:R-:W-:Y:S01]  /*1ea0*/  STSM.16.M88.4 [R4], R40 ;  /* 0x0000002804007844 */ /* 0x000fe20000000200 */
[----:B------:R-:W-:Y:S02]  /*1eb0*/  F2FP.BF16.F32.PACK_AB R49, R51, R50 ;  /* 0x000000323331723e */ /* 0x000fe400000010ff */
[----:B------:R-:W-:Y:S02]  /*1ec0*/  F2FP.BF16.F32.PACK_AB R74, R77, R76 ;  /* 0x0000004c4d4a723e */ /* 0x000fe400000010ff */
[----:B------:R-:W-:Y:S02]  /*1ed0*/  F2FP.BF16.F32.PACK_AB R75, R79, R78 ;  /* 0x0000004e4f4b723e */ /* 0x000fe400000010ff */
[----:B------:R-:W-:Y:S02]  /*1ee0*/  F2FP.BF16.F32.PACK_AB R80, R81, R80 ;  /* 0x000000505150723e */ /* 0x000fe400000010ff */
[----:B------:R-:W-:Y:S01]  /*1ef0*/  F2FP.BF16.F32.PACK_AB R50, R53, R52 ;  /* 0x000000343532723e */ /* 0x000fe200000010ff */
[----:B------:R-:W-:Y:S01]  /*1f00*/  STSM.16.M88.4 [R4+0x4000], R72 ;  /* 0x0040004804007844 */ /* 0x000fe20000000200 */
[----:B------:R-:W-:-:S02]  /*1f10*/  F2FP.BF16.F32.PACK_AB R51, R55, R54 ;  /* 0x000000363733723e */ /* 0x000fc400000010ff */
[----:B------:R-:W-:Y:S02]  /*1f20*/  F2FP.BF16.F32.PACK_AB R81, R83, R82 ;  /* 0x000000525351723e */ /* 0x000fe400000010ff */
[----:B------:R-:W-:Y:S01]  /*1f30*/  F2FP.BF16.F32.PACK_AB R82, R85, R84 ;  /* 0x000000545552723e */ /* 0x000fe200000010ff */
[----:B------:R-:W-:Y:S01]  /*1f40*/  STSM.16.M88.4 [R0], R48 ;  /* 0x0000003000007844 */ /* 0x000fe20000000200 */
[----:B------:R-:W-:Y:S02]  /*1f50*/  F2FP.BF16.F32.PACK_AB R83, R87, R86 ;  /* 0x000000565753723e */ /* 0x000fe400000010ff */
[----:B------:R-:W-:-:S03]  /*1f60*/  ISETP.LT.U32.AND P0, PT, R6, 0x40, P0 ;  /* 0x000000400600780c */ /* 0x000fc60000701070 */
[----:B------:R-:W-:Y:S01]  /*1f70*/  STSM.16.M88.4 [R0+0x4000], R80 ;  /* 0x0040005000007844 */ /* 0x000fe20000000200 */
[----:B------:R1:W-:Y:S06]  /*1f80*/  MEMBAR.ALL.CTA ;  /* 0x0000000000007992 */ /* 0x0003ec0000008000 */
[----:B-1----:R-:W1:Y:S03]  /*1f90*/  FENCE.VIEW.ASYNC.S ;  /* 0x00000000000073c6 */ /* 0x002e660000000000 */
[----:B-1----:R-:W-:Y:S01]  /*1fa0*/  VOTEU.ANY UP0, P0 ;  /* 0x00000000003f7886 */ /* 0x002fe20000000100 */
[----:B------:R-:W-:-:S04]  /*1fb0*/  VOTEU.ANY UP1, P0 ;  /* 0x00000000003f7886 */ /* 0x000fc80000020100 */
[----:B---3--:R-:W-:Y:S01]  /*1fc0*/  @UP0 UMOV UR4, UR24 ;  /* 0x0000001800040c82 */ /* 0x008fe20008000000 */
[----:B------:R-:W-:Y:S01]  /*1fd0*/  @UP0 UMOV UR5, UR25 ;  /* 0x0000001900050c82 */ /* 0x000fe20008000000 */
[----:B------:R-:W-:Y:S06]  /*1fe0*/  BAR.SYNC.DEFER_BLOCKING 0x0 ;  /* 0x0000000000007b1d */ /* 0x000fec0000010000 */
[----:B------:R1:W-:Y:S01]  /*1ff0*/  @UP1 UTMASTG.2D [UR12], [UR4] ;  /* 0x0000000c040013b5 */ /* 0x0003e20008008000 */
[----:B------:R0:W-:Y:S01]  /*2000*/  UTMACMDFLUSH ;  /* 0x00000000000079b7 */ /* 0x0001e20000000000 */
[----:B------:R-:W-:-:S04]  /*2010*/  DEPBAR.LE SB0, 0x0 ;  /* 0x000080000000791a */ /* 0x000fc80000000000 */
[----:B------:R-:W-:Y:S06]  /*2020*/  BAR.SYNC.DEFER_BLOCKING 0x0 ;  /* 0x0000000000007b1d */ /* 0x000fec0000010000 */
[----:B-1----:R-:W-:Y:S05]  /*2030*/  EXIT ;  /* 0x000000000000794d */ /* 0x002fea0003800000 */
.L_x_48:
[----:B------:R-:W1:Y:S02]  /*2040*/  SYNCS.PHASECHK.TRANS64.TRYWAIT P0, [UR8+0x8000], R2 ;  /* 0x00800002ff0075a7 */ /* 0x000e640008000148 */
[----:B-1----:R-:W-:Y:S05]  /*2050*/  @!P0 BRA `(.L_x_48) ;  /* 0xfffffffc00f88947 */ /* 0x002fea000383ffff */
[----:B------:R-:W-:Y:S05]  /*2060*/  BRA `(.L_x_50) ;  /* 0xfffffff800687947 */ /* 0x000fea000383ffff */
.L_x_51:
[----:B------:R-:W-:-:S00]  /*2070*/  BRA `(.L_x_51) ;  /* 0xfffffffc00fc7947 */ /* 0x000fc0000383ffff */
[----:B------:R-:W-:-:S00]  /*2080*/  NOP ;  /* 0x0000000000007918 */ /* 0x000fc00000000000 */
[----:B------:R-:W-:-:S00]  /*2090*/  NOP ;  /* 0x0000000000007918 */ /* 0x000fc00000000000 */
[----:B------:R-:W-:-:S00]  /*20a0*/  NOP ;  /* 0x0000000000007918 */ /* 0x000fc00000000000 */
[----:B------:R-:W-:-:S00]  /*20b0*/  NOP ;  /* 0x0000000000007918 */ /* 0x000fc00000000000 */
[----:B------:R-:W-:-:S00]  /*20c0*/  NOP ;  /* 0x0000000000007918 */ /* 0x000fc00000000000 */
[----:B------:R-:W-:-:S00]  /*20d0*/  NOP ;  /* 0x0000000000007918 */ /* 0x000fc00000000000 */
[----:B------:R-:W-:-:S00]  /*20e0*/  NOP ;  /* 0x0000000000007918 */ /* 0x000fc00000000000 */
[----:B------:R-:W-:-:S00]  /*20f0*/  NOP ;  /* 0x0000000000007918 */ /* 0x000fc00000000000 */
.L_x_52:


//--------------------- .nv.shared.gluon_wgmma    --------------------------
	.section	.nv.shared.gluon_wgmma,"aw",@nobits
	.sectionflags	@""
	.align	16
	.zero		1024


//--------------------- .nv.shared.reserved.0     --------------------------
	.section	.nv.shared.reserved.0,"aw",@nobits
	.weak		__nv_reservedSMEM_offset_0_alias
	.size		__nv_reservedSMEM_offset_0_alias, 0, 0
	.other		__nv_reservedSMEM_offset_0_alias,@"STO_CUDA_RESERVED_SHARED STV_DEFAULT"
__nv_reservedSMEM_offset_0_alias:
	.zero		0


//--------------------- .nv.constant0.gluon_wgmma --------------------------
	.section	.nv.constant0.gluon_wgmma,"a",@progbits
	.sectionflags	@""
	.align	4
.nv.constant0.gluon_wgmma:
	.zero		608


//--------------------- SYMBOLS --------------------------

	.type		.nv.reservedSmem.offset0,@object
	.size		.nv.reservedSmem.offset0,0x4
